	.target	sm_100a

	.elftype	@"ET_EXEC"


//--------------------- .note.nv.tkinfo           --------------------------
	.section	.note.nv.tkinfo,"",@"SHT_NOTE"
	.sectionflags	@"SHF_NOTE_NV_TKINFO"
	.tkinfo
        /*0018*/ 	.word	0x00000081
        /*0030*/ 	.string	""
        /*0030*/ 	.string	"ptxas-blackwell"
        /*0030*/ 	.string	"Cuda compilation tools, release 12.9, V12.9.86"
        /*0030*/ 	.string	"Build cuda_12.9.r12.9/compiler.36037853_0"
        /*0030*/ 	.string	"-v  -suppress-debug-info  -lineinfo  -arch sm_100a "



//--------------------- .note.nv.cuver            --------------------------
	.section	.note.nv.cuver,"",@"SHT_NOTE"
	.sectionflags	@"SHF_NOTE_NV_CUVER"
        /*0018*/ 	.short	0x0001
        /*001a*/ 	.short	0x0064
        /*001c*/ 	.short	0x0001
        /*001e*/ 	.short	0x0000
        /*0020*/ 	.short	0x0001
        /*0022*/ 	.short	0x0000


//--------------------- .nv.info                  --------------------------
	.section	.nv.info,"",@"SHT_CUDA_INFO"
	.align	4


	//----- nvinfo : EIATTR_REGCOUNT
	.align		4
        /*0000*/ 	.byte	0x04, 0x2f
        /*0002*/ 	.short	(.L_4 - .L_3)
	.align		4
.L_3:
        /*0004*/ 	.word	index@(gluon_tcgen05)
        /*0008*/ 	.word	0x00000047


	//----- nvinfo : EIATTR_FRAME_SIZE
	.align		4
.L_4:
        /*000c*/ 	.byte	0x04, 0x11
        /*000e*/ 	.short	(.L_6 - .L_5)
	.align		4
.L_5:
        /*0010*/ 	.word	index@($__internal_2_$__cuda_sm10x_tcgen05_guardrail_trap_unallocated_columns_being_dealloced)
        /*0014*/ 	.word	0x00000000


	//----- nvinfo : EIATTR_FRAME_SIZE
	.align		4
.L_6:
        /*0018*/ 	.byte	0x04, 0x11
        /*001a*/ 	.short	(.L_8 - .L_7)
	.align		4
.L_7:
        /*001c*/ 	.word	index@($__internal_1_$__cuda_sm10x_tcgen05_guardrail_trap_phase_invalid_during_alloc)
        /*0020*/ 	.word	0x00000000


	//----- nvinfo : EIATTR_FRAME_SIZE
	.align		4
.L_8:
        /*0024*/ 	.byte	0x04, 0x11
        /*0026*/ 	.short	(.L_10 - .L_9)
	.align		4
.L_9:
        /*0028*/ 	.word	index@($__internal_0_$__cuda_sm10x_tcgen05_guardrail_trap_col_being_dealloced_not_returned_by_alloc)
        /*002c*/ 	.word	0x00000000


	//----- nvinfo : EIATTR_FRAME_SIZE
	.align		4
.L_10:
        /*0030*/ 	.byte	0x04, 0x11
        /*0032*/ 	.short	(.L_12 - .L_11)
	.align		4
.L_11:
        /*0034*/ 	.word	index@(gluon_tcgen05)
        /*0038*/ 	.word	0x00000000


	//----- nvinfo : EIATTR_MIN_STACK_SIZE
	.align		4
.L_12:
        /*003c*/ 	.byte	0x04, 0x12
        /*003e*/ 	.short	(.L_14 - .L_13)
	.align		4
.L_13:
        /*0040*/ 	.word	index@(gluon_tcgen05)
        /*0044*/ 	.word	0x00000000
.L_14:


//--------------------- .nv.info.gluon_tcgen05    --------------------------
	.section	.nv.info.gluon_tcgen05,"",@"SHT_CUDA_INFO"
	.sectionflags	@""
	.align	4


	//----- nvinfo : EIATTR_CUDA_API_VERSION
	.align		4
        /*0000*/ 	.byte	0x04, 0x37
        /*0002*/ 	.short	(.L_16 - .L_15)
.L_15:
        /*0004*/ 	.word	0x00000081


	//----- nvinfo : EIATTR_KPARAM_INFO
	.align		4
.L_16:
        /*0008*/ 	.byte	0x04, 0x17
        /*000a*/ 	.short	(.L_18 - .L_17)
.L_17:
        /*000c*/ 	.word	0x00000000
        /*0010*/ 	.short	0x000a
        /*0012*/ 	.short	0x0048
        /*0014*/ 	.byte	0x00, 0xf4, 0x21, 0x00


	//----- nvinfo : EIATTR_KPARAM_INFO
	.align		4
.L_18:
        /*0018*/ 	.byte	0x04, 0x17
        /*001a*/ 	.short	(.L_20 - .L_19)
.L_19:
        /*001c*/ 	.word	0x00000000
        /*0020*/ 	.short	0x0009
        /*0022*/ 	.short	0x0040
        /*0024*/ 	.byte	0x00, 0xf4, 0x21, 0x00


	//----- nvinfo : EIATTR_KPARAM_INFO
	.align		4
.L_20:
        /*0028*/ 	.byte	0x04, 0x17
        /*002a*/ 	.short	(.L_22 - .L_21)
.L_21:
        /*002c*/ 	.word	0x00000000
        /*0030*/ 	.short	0x0008
        /*0032*/ 	.short	0x0038
        /*0034*/ 	.byte	0x00, 0xf0, 0x21, 0x00


	//----- nvinfo : EIATTR_KPARAM_INFO
	.align		4
.L_22:
        /*0038*/ 	.byte	0x04, 0x17
        /*003a*/ 	.short	(.L_24 - .L_23)
.L_23:
        /*003c*/ 	.word	0x00000000
        /*0040*/ 	.short	0x0007
        /*0042*/ 	.short	0x0030
        /*0044*/ 	.byte	0x00, 0xf0, 0x21, 0x00


	//----- nvinfo : EIATTR_KPARAM_INFO
	.align		4
.L_24:
        /*0048*/ 	.byte	0x04, 0x17
        /*004a*/ 	.short	(.L_26 - .L_25)
.L_25:
        /*004c*/ 	.word	0x00000000
        /*0050*/ 	.short	0x0006
        /*0052*/ 	.short	0x0028
        /*0054*/ 	.byte	0x00, 0xf0, 0x21, 0x00


	//----- nvinfo : EIATTR_KPARAM_INFO
	.align		4
.L_26:
        /*0058*/ 	.byte	0x04, 0x17
        /*005a*/ 	.short	(.L_28 - .L_27)
.L_27:
        /*005c*/ 	.word	0x00000000
        /*0060*/ 	.short	0x0005
        /*0062*/ 	.short	0x0020
        /*0064*/ 	.byte	0x00, 0xf0, 0x11, 0x00


	//----- nvinfo : EIATTR_KPARAM_INFO
	.align		4
.L_28:
        /*0068*/ 	.byte	0x04, 0x17
        /*006a*/ 	.short	(.L_30 - .L_29)
.L_29:
        /*006c*/ 	.word	0x00000000
        /*0070*/ 	.short	0x0004
        /*0072*/ 	.short	0x001c
        /*0074*/ 	.byte	0x00, 0xf0, 0x11, 0x00


	//----- nvinfo : EIATTR_KPARAM_INFO
	.align		4
.L_30:
        /*0078*/ 	.byte	0x04, 0x17
        /*007a*/ 	.short	(.L_32 - .L_31)
.L_31:
        /*007c*/ 	.word	0x00000000
        /*0080*/ 	.short	0x0003
        /*0082*/ 	.short	0x0018
        /*0084*/ 	.byte	0x00, 0xf0, 0x11, 0x00


	//----- nvinfo : EIATTR_KPARAM_INFO
	.align		4
.L_32:
        /*0088*/ 	.byte	0x04, 0x17
        /*008a*/ 	.short	(.L_34 - .L_33)
.L_33:
        /*008c*/ 	.word	0x00000000
        /*0090*/ 	.short	0x0002
        /*0092*/ 	.short	0x0010
        /*0094*/ 	.byte	0x00, 0xf4, 0x21, 0x00


	//----- nvinfo : EIATTR_KPARAM_INFO
	.align		4
.L_34:
        /*0098*/ 	.byte	0x04, 0x17
        /*009a*/ 	.short	(.L_36 - .L_35)
.L_35:
        /*009c*/ 	.word	0x00000000
        /*00a0*/ 	.short	0x0001
        /*00a2*/ 	.short	0x0008
        /*00a4*/ 	.byte	0x00, 0xf4, 0x21, 0x00


	//----- nvinfo : EIATTR_KPARAM_INFO
	.align		4
.L_36:
        /*00a8*/ 	.byte	0x04, 0x17
        /*00aa*/ 	.short	(.L_38 - .L_37)
.L_37:
        /*00ac*/ 	.word	0x00000000
        /*00b0*/ 	.short	0x0000
        /*00b2*/ 	.short	0x0000
        /*00b4*/ 	.byte	0x00, 0xf4, 0x21, 0x00


	//----- nvinfo : EIATTR_AT_ENTRY_FRAGMENTS
	.align		4
.L_38:
        /*00b8*/ 	.byte	0x04, 0x4f
        /*00ba*/ 	.short	(.L_40 - .L_39)


	//   ....[0]....
.L_39:
        /*00bc*/ 	.word	0x00000004


	//----- nvinfo : EIATTR_RESERVED_SMEM_USED
	.align		4
.L_40:
        /*00c0*/ 	.byte	0x01, 0x41
	.zero		2


	//----- nvinfo : EIATTR_SPARSE_MMA_MASK
	.align		4
        /*00c4*/ 	.byte	0x03, 0x50
        /*00c6*/ 	.short	0x0000


	//----- nvinfo : EIATTR_TCGEN05_1CTA_USED
	.align		4
        /*00c8*/ 	.byte	0x01, 0x51
	.zero		2


	//----- nvinfo : EIATTR_MAXREG_COUNT
	.align		4
        /*00cc*/ 	.byte	0x03, 0x1b
        /*00ce*/ 	.short	0x00ff


	//----- nvinfo : EIATTR_NUM_BARRIERS
	.align		4
        /*00d0*/ 	.byte	0x02, 0x4c
        /*00d2*/ 	.byte	0x01
	.zero		1


	//----- nvinfo : EIATTR_INT_WARP_WIDE_INSTR_OFFSETS
	.align		4
        /*00d4*/ 	.byte	0x04, 0x31
        /*00d6*/ 	.short	(.L_42 - .L_41)


	//   ....[0]....
.L_41:
        /*00d8*/ 	.word	0x00001740


	//   ....[1]....
        /*00dc*/ 	.word	0x00001760


	//   ....[2]....
        /*00e0*/ 	.word	0x000017f0


	//   ....[3]....
        /*00e4*/ 	.word	0x000019c0


	//   ....[4]....
        /*00e8*/ 	.word	0x000019d0


	//   ....[5]....
        /*00ec*/ 	.word	0x000019e0


	//   ....[6]....
        /*00f0*/ 	.word	0x000019f0


	//   ....[7]....
        /*00f4*/ 	.word	0x00001cc0


	//   ....[8]....
        /*00f8*/ 	.word	0x00001cd0


	//   ....[9]....
        /*00fc*/ 	.word	0x00001e60


	//   ....[10]....
        /*0100*/ 	.word	0x00001ec0


	//   ....[11]....
        /*0104*/ 	.word	0x00001ed0


	//   ....[12]....
        /*0108*/ 	.word	0x00001f00


	//   ....[13]....
        /*010c*/ 	.word	0x00002120


	//   ....[14]....
        /*0110*/ 	.word	0x00002130


	//   ....[15]....
        /*0114*/ 	.word	0x00002400


	//   ....[16]....
        /*0118*/ 	.word	0x00002410


	//   ....[17]....
        /*011c*/ 	.word	0x00002900


	//   ....[18]....
        /*0120*/ 	.word	0x00002950


	//----- nvinfo : EIATTR_COOP_GROUP_MASK_REGIDS
	.align		4
.L_42:
        /*0124*/ 	.byte	0x04, 0x29
        /*0126*/ 	.short	(.L_44 - .L_43)


	//   ....[0]....
.L_43:
        /*0128*/ 	.word	0xffffffff


	//   ....[1]....
        /*012c*/ 	.word	0xffffffff


	//   ....[2]....
        /*0130*/ 	.word	0xffffffff


	//   ....[3]....
        /*0134*/ 	.word	0xffffffff


	//   ....[4]....
        /*0138*/ 	.word	0xffffffff


	//   ....[5]....
        /*013c*/ 	.word	0xffffffff


	//   ....[6]....
        /*0140*/ 	.word	0xffffffff


	//   ....[7]....
        /*0144*/ 	.word	0xffffffff


	//   ....[8]....
        /*0148*/ 	.word	0xffffffff


	//   ....[9]....
        /*014c*/ 	.word	0xffffffff


	//----- nvinfo : EIATTR_COOP_GROUP_INSTR_OFFSETS
	.align		4
.L_44:
        /*0150*/ 	.byte	0x04, 0x28
        /*0152*/ 	.short	(.L_46 - .L_45)


	//   ....[0]....
.L_45:
        /*0154*/ 	.word	0x00000050


	//   ....[1]....
        /*0158*/ 	.word	0x00000310


	//   ....[2]....
        /*015c*/ 	.word	0x00000500


	//   ....[3]....
        /*0160*/ 	.word	0x000009c0


	//   ....[4]....
        /*0164*/ 	.word	0x00000b00


	//   ....[5]....
        /*0168*/ 	.word	0x00000fb0


	//   ....[6]....
        /*016c*/ 	.word	0x000010f0


	//   ....[7]....
        /*0170*/ 	.word	0x000015e0


	//   ....[8]....
        /*0174*/ 	.word	0x00002790


	//   ....[9]....
        /*0178*/ 	.word	0x00002a00


	//----- nvinfo : EIATTR_VRC_CTA_INIT_COUNT
	.align		4
.L_46:
        /*017c*/ 	.byte	0x02, 0x4a
        /*017e*/ 	.byte	0x80
	.zero		1


	//----- nvinfo : EIATTR_MBARRIER_INSTR_OFFSETS
	.align		4
        /*0180*/ 	.byte	0x04, 0x39
        /*0182*/ 	.short	(.L_48 - .L_47)


	//   ....[0]....
.L_47:
        /*0184*/ 	.word	0x00001810
        /*0188*/ 	.word	0x000000ff
        /*018c*/ 	.word	0x00008000
        /*0190*/ 	.short	0x0100
        /*0192*/ 	.byte	0x08
	.zero		1


	//   ....[1]....
        /*0194*/ 	.word	0x00001820
        /*0198*/ 	.word	0x000000ff
        /*019c*/ 	.word	0x00008010
        /*01a0*/ 	.short	0x0100
        /*01a2*/ 	.byte	0x08
	.zero		1


	//   ....[2]....
        /*01a4*/ 	.word	0x000018d0
        /*01a8*/ 	.word	0x000000ff
        /*01ac*/ 	.word	0x00008008
        /*01b0*/ 	.short	0x0100
        /*01b2*/ 	.byte	0x08
	.zero		1


	//   ....[3]....
        /*01b4*/ 	.word	0x000018e0
        /*01b8*/ 	.word	0x000000ff
        /*01bc*/ 	.word	0x00008018
        /*01c0*/ 	.short	0x0100
        /*01c2*/ 	.byte	0x08
	.zero		1


	//   ....[4]....
        /*01c4*/ 	.word	0x00001ae0
        /*01c8*/ 	.word	0x000000ff
        /*01cc*/ 	.word	0x00008000
        /*01d0*/ 	.short	0x010a
        /*01d2*/ 	.byte	0x08
	.zero		1


	//   ....[5]....
        /*01d4*/ 	.word	0x00001d20
        /*01d8*/ 	.word	0x000000ff
        /*01dc*/ 	.word	0x00008010
        /*01e0*/ 	.short	0x010a
        /*01e2*/ 	.byte	0x08
	.zero		1


	//   ....[6]....
        /*01e4*/ 	.word	0x00001f70
        /*01e8*/ 	.word	0x000000ff
        /*01ec*/ 	.word	0x00008000
        /*01f0*/ 	.short	0x010a
        /*01f2*/ 	.byte	0x19
	.zero		1


	//   ....[7]....
        /*01f4*/ 	.word	0x00002170
        /*01f8*/ 	.word	0x000000ff
        /*01fc*/ 	.word	0x00008010
        /*0200*/ 	.short	0x010a
        /*0202*/ 	.byte	0x19
	.zero		1


	//   ....[8]....
        /*0204*/ 	.word	0x00002240
        /*0208*/ 	.word	0x000000ff
        /*020c*/ 	.word	0x00008000
        /*0210*/ 	.short	0x0108
        /*0212*/ 	.byte	0x08
	.zero		1


	//   ....[9]....
        /*0214*/ 	.word	0x00002250
        /*0218*/ 	.word	0x000000ff
        /*021c*/ 	.word	0x00008010
        /*0220*/ 	.short	0x0108
        /*0222*/ 	.byte	0x08
	.zero		1


	//   ....[10]....
        /*0224*/ 	.word	0x000022a0
        /*0228*/ 	.word	0x000000ff
        /*022c*/ 	.word	0x00008008
        /*0230*/ 	.short	0x0108
        /*0232*/ 	.byte	0x08
	.zero		1


	//   ....[11]....
        /*0234*/ 	.word	0x000022b0
        /*0238*/ 	.word	0x000000ff
        /*023c*/ 	.word	0x00008018
        /*0240*/ 	.short	0x0108
        /*0242*/ 	.byte	0x08
	.zero		1


	//   ....[12]....
        /*0244*/ 	.word	0x00002a20
        /*0248*/ 	.word	0x000000ff
        /*024c*/ 	.word	0x00008000
        /*0250*/ 	.short	0x010a
        /*0252*/ 	.byte	0x08
	.zero		1


	//   ....[13]....
        /*0254*/ 	.word	0x00002a50
        /*0258*/ 	.word	0x000000ff
        /*025c*/ 	.word	0x00008010
        /*0260*/ 	.short	0x010a
        /*0262*/ 	.byte	0x08
	.zero		1


	//   ....[14]....
        /*0264*/ 	.word	0x00002a80
        /*0268*/ 	.word	0x000000ff
        /*026c*/ 	.word	0x00008000
        /*0270*/ 	.short	0x010a
        /*0272*/ 	.byte	0x19
	.zero		1


	//   ....[15]....
        /*0274*/ 	.word	0x00002ab0
        /*0278*/ 	.word	0x000000ff
        /*027c*/ 	.word	0x00008010
        /*0280*/ 	.short	0x010a
        /*0282*/ 	.byte	0x19
	.zero		1


	//----- nvinfo : EIATTR_NUM_MBARRIERS
	.align		4
.L_48:
        /*0284*/ 	.byte	0x03, 0x38
        /*0286*/ 	.short	0x0004


	//----- nvinfo : EIATTR_EXIT_INSTR_OFFSETS
	.align		4
        /*0288*/ 	.byte	0x04, 0x1c
        /*028a*/ 	.short	(.L_50 - .L_49)


	//   ....[0]....
.L_49:
        /*028c*/ 	.word	0x00002a10


	//----- nvinfo : EIATTR_REQNTID
	.align		4
.L_50:
        /*0290*/ 	.byte	0x04, 0x10
        /*0292*/ 	.short	(.L_52 - .L_51)
.L_51:
        /*0294*/ 	.word	0x00000100
        /*0298*/ 	.word	0x00000001
        /*029c*/ 	.word	0x00000001


	//----- nvinfo : EIATTR_CRS_STACK_SIZE
	.align		4
.L_52:
        /*02a0*/ 	.byte	0x04, 0x1e
        /*02a2*/ 	.short	(.L_54 - .L_53)
.L_53:
        /*02a4*/ 	.word	0x00000000


	//----- nvinfo : EIATTR_CBANK_PARAM_SIZE
	.align		4
.L_54:
        /*02a8*/ 	.byte	0x03, 0x19
        /*02aa*/ 	.short	0x0050


	//----- nvinfo : EIATTR_PARAM_CBANK
	.align		4
        /*02ac*/ 	.byte	0x04, 0x0a
        /*02ae*/ 	.short	(.L_56 - .L_55)
	.align		4
.L_55:
        /*02b0*/ 	.word	index@(.nv.constant0.gluon_tcgen05)
        /*02b4*/ 	.short	0x0380
        /*02b6*/ 	.short	0x0050


	//----- nvinfo : EIATTR_SW_WAR
	.align		4
.L_56:
        /*02b8*/ 	.byte	0x04, 0x36
        /*02ba*/ 	.short	(.L_58 - .L_57)
.L_57:
        /*02bc*/ 	.word	0x00000008
.L_58:


//--------------------- .nv.compat                --------------------------
	.section	.nv.compat,"",@"SHT_CUDA_COMPAT_INFO"
	.align	4
        /*0000*/ 	.byte	0x02, 0x02, 0x02, 0x00, 0x02, 0x05, 0x05, 0x00, 0x02, 0x03, 0x03, 0x00, 0x02, 0x06, 0x01, 0x00


//--------------------- .nv.callgraph             --------------------------
	.section	.nv.callgraph,"",@"SHT_CUDA_CALLGRAPH"
	.align	4
	.sectionentsize	8
	.align		4
        /*0000*/ 	.word	0x00000000
	.align		4
        /*0004*/ 	.word	0xffffffff
	.align		4
        /*0008*/ 	.word	0x00000000
	.align		4
        /*000c*/ 	.word	0xfffffffe
	.align		4
        /*0010*/ 	.word	0x00000000
	.align		4
        /*0014*/ 	.word	0xfffffffd
	.align		4
        /*0018*/ 	.word	0x00000000
	.align		4
        /*001c*/ 	.word	0xfffffffc


//--------------------- .text.gluon_tcgen05       --------------------------
	.section	.text.gluon_tcgen05,"ax",@progbits
	.align	128
        .global         gluon_tcgen05
        .type           gluon_tcgen05,@function
        .size           gluon_tcgen05,(.L_x_77 - gluon_tcgen05)
        .other          gluon_tcgen05,@"STO_CUDA_ENTRY STV_DEFAULT"
gluon_tcgen05:
.text.gluon_tcgen05:
[----:B------:R-:W1:Y:S01]  /*0000*/  LDC R1, c[0x0][0x37c] ;  /* 0x0000df00ff017b82 */ /* 0x000e620000000800 */
[----:B------:R-:W2:Y:S02]  /*0010*/  S2R R0, SR_TID.X ;  /* 0x0000000000007919 */ /* 0x000ea40000002100 */
[----:B--2---:R-:W-:-:S13]  /*0020*/  ISETP.GE.U32.AND P2, PT, R0, 0x20, PT ;  /* 0x000000200000780c */ /* 0x004fda0003f46070 */
[----:B------:R-:W-:Y:S05]  /*0030*/  @P2 BRA `(.L_x_0) ;  /* 0x0000000000b82947 */ /* 0x000fea0003800000 */
[----:B------:R-:W2:Y:S01]  /*0040*/  S2UR UR6, SR_CgaCtaId ;  /* 0x00000000000679c3 */ /* 0x000ea20000008800 */
[----:B------:R-:W-:Y:S01]  /*0050*/  NOP ;  /* 0x0000000000007918 */ /* 0x000fe20000000000 */
[----:B------:R-:W-:Y:S02]  /*0060*/  UMOV UR4, 0x40 ;  /* 0x0000004000047882 */ /* 0x000fe40000000000 */
[----:B--2---:R-:W-:-:S09]  /*0070*/  ULEA UR4, UR6, UR4, 0x18 ;  /* 0x0000000406047291 */ /* 0x004fd2000f8ec0ff */
[----:B------:R-:W2:Y:S01]  /*0080*/  LDS.U8 R2, [UR4] ;  /* 0x00000004ff027984 */ /* 0x000ea20008000000 */
[----:B------:R-:W-:Y:S02]  /*0090*/  UMOV UR4, 0x400 ;  /* 0x0000040000047882 */ /* 0x000fe40000000000 */
[----:B------:R-:W-:Y:S01]  /*00a0*/  ULEA UR4, UR6, UR4, 0x18 ;  /* 0x0000000406047291 */ /* 0x000fe2000f8ec0ff */
[----:B--2---:R-:W-:-:S13]  /*00b0*/  ISETP.NE.AND P0, PT, R2, RZ, PT ;  /* 0x000000ff0200720c */ /* 0x004fda0003f05270 */
[----:B------:R-:W-:Y:S05]  /*00c0*/  @P0 BRA `(.L_x_1) ;  /* 0x00000000007c0947 */ /* 0x000fea0003800000 */
[----:B------:R-:W-:-:S13]  /*00d0*/  ELECT P0, URZ, PT ;  /* 0x0000000000ff782f */ /* 0x000fda0003800000 */
[----:B------:R-:W-:Y:S05]  /*00e0*/  @!P0 BRA `(.L_x_2) ;  /* 0x0000000000848947 */ /* 0x000fea0003800000 */
[----:B------:R-:W-:Y:S01]  /*00f0*/  UMOV UR5, 0x4 ;  /* 0x0000000400057882 */ /* 0x000fe20000000000 */
[----:B------:R-:W-:Y:S02]  /*0100*/  IMAD.MOV.U32 R5, RZ, RZ, 0x1 ;  /* 0x00000001ff057424 */ /* 0x000fe400078e00ff */
[----:B------:R-:W-:Y:S02]  /*0110*/  IMAD.MOV.U32 R3, RZ, RZ, 0xf ;  /* 0x0000000fff037424 */ /* 0x000fe400078e00ff */
[----:B------:R-:W-:Y:S04]  /*0120*/  DEPBAR.LE SB2, 0x36 ;  /* 0x0000ad800000791a */ /* 0x000fe80000000000 */
[----:B------:R-:W2:Y:S02]  /*0130*/  UTCATOMSWS.FIND_AND_SET.ALIGN UP0, UR5, UR5 ;  /* 0x00000005000575e3 */ /* 0x000ea40008000800 */
[----:B--2---:R-:W-:-:S04]  /*0140*/  PLOP3.LUT P0, PT, PT, PT, UP0, 0x80, 0x8 ;  /* 0x000000000008781c */ /* 0x004fc80003f0f008 */
[----:B------:R-:W-:-:S04]  /*0150*/  SEL R2, RZ, 0xffffffff, !P0 ;  /* 0xffffffffff027807 */ /* 0x000fc80004000000 */
[----:B------:R-:W-:Y:S01]  /*0160*/  ISETP.NE.AND P0, PT, R2, RZ, PT ;  /* 0x000000ff0200720c */ /* 0x000fe20003f05270 */
[----:B------:R-:W-:-:S12]  /*0170*/  IMAD.U32 R2, RZ, RZ, UR5 ;  /* 0x00000005ff027e24 */ /* 0x000fd8000f8e00ff */
[----:B------:R-:W-:Y:S05]  /*0180*/  @P0 BRA `(.L_x_3) ;  /* 0x0000000000240947 */ /* 0x000fea0003800000 */
.L_x_4:
[----:B------:R-:W-:Y:S05]  /*0190*/  NANOSLEEP 0x64 ;  /* 0x000000640000795d */ /* 0x000fea0003800000 */
[----:B------:R-:W-:-:S05]  /*01a0*/  UMOV UR5, 0x4 ;  /* 0x0000000400057882 */ /* 0x000fca0000000000 */
[----:B------:R-:W-:Y:S04]  /*01b0*/  DEPBAR.LE SB2, 0x36 ;  /* 0x0000ad800000791a */ /* 0x000fe80000000000 */
[----:B------:R-:W2:Y:S02]  /*01c0*/  UTCATOMSWS.FIND_AND_SET.ALIGN UP0, UR5, UR5 ;  /* 0x00000005000575e3 */ /* 0x000ea40008000800 */
[----:B--2---:R-:W-:-:S04]  /*01d0*/  PLOP3.LUT P0, PT, PT, PT, UP0, 0x80, 0x8 ;  /* 0x000000000008781c */ /* 0x004fc80003f0f008 */
[----:B------:R-:W-:-:S04]  /*01e0*/  SEL R2, RZ, 0xffffffff, !P0 ;  /* 0xffffffffff027807 */ /* 0x000fc80004000000 */
[----:B------:R-:W-:Y:S01]  /*01f0*/  ISETP.NE.AND P0, PT, R2, RZ, PT ;  /* 0x000000ff0200720c */ /* 0x000fe20003f05270 */
[----:B------:R-:W-:-:S12]  /*0200*/  IMAD.U32 R2, RZ, RZ, UR5 ;  /* 0x00000005ff027e24 */ /* 0x000fd8000f8e00ff */
[----:B------:R-:W-:Y:S05]  /*0210*/  @!P0 BRA `(.L_x_4) ;  /* 0xfffffffc00dc8947 */ /* 0x000fea000383ffff */
.L_x_3:
[C---:B------:R-:W-:Y:S01]  /*0220*/  VIADD R4, R2.reuse, 0x10 ;  /* 0x0000001002047836 */ /* 0x040fe20000000000 */
[----:B------:R-:W-:Y:S01]  /*0230*/  UMOV UR5, 0x50 ;  /* 0x0000005000057882 */ /* 0x000fe20000000000 */
[----:B------:R-:W-:Y:S01]  /*0240*/  SHF.L.U32 R3, R3, R2, RZ ;  /* 0x0000000203037219 */ /* 0x000fe200000006ff */
[----:B------:R-:W-:Y:S01]  /*0250*/  ULEA UR5, UR6, UR5, 0x18 ;  /* 0x0000000506057291 */ /* 0x000fe2000f8ec0ff */
[----:B------:R-:W-:Y:S01]  /*0260*/  IMAD.SHL.U32 R2, R2, 0x20, RZ ;  /* 0x0000002002027824 */ /* 0x000fe200078e00ff */
[----:B------:R-:W-:-:S04]  /*0270*/  SHF.L.U32 R4, R5, R4, RZ ;  /* 0x0000000405047219 */ /* 0x000fc800000006ff */
[----:B------:R-:W-:-:S05]  /*0280*/  LOP3.LUT R3, R4, R3, RZ, 0xfc, !PT ;  /* 0x0000000304037212 */ /* 0x000fca00078efcff */
[----:B------:R2:W-:Y:S04]  /*0290*/  ATOMS.OR RZ, [UR5], R3 ;  /* 0x00000003ffff798c */ /* 0x0005e8000b000005 */
[----:B------:R2:W-:Y:S01]  /*02a0*/  STS [UR4], R2 ;  /* 0x00000002ff007988 */ /* 0x0005e20008000804 */
[----:B------:R-:W-:Y:S05]  /*02b0*/  BRA `(.L_x_2) ;  /* 0x0000000000107947 */ /* 0x000fea0003800000 */
.L_x_1:
[----:B------:R-:W-:Y:S01]  /*02c0*/  IMAD.MOV.U32 R3, RZ, RZ, -0x1 ;  /* 0xffffffffff037424 */ /* 0x000fe200078e00ff */
[----:B------:R-:W-:-:S04]  /*02d0*/  MOV R2, 0x300 ;  /* 0x0000030000027802 */ /* 0x000fc80000000f00 */
[----:B------:R2:W-:Y:S03]  /*02e0*/  STS [UR4], R3 ;  /* 0x00000003ff007988 */ /* 0x0005e60008000804 */
[----:B-12---:R-:W-:Y:S05]  /*02f0*/  CALL.REL.NOINC `($__internal_1_$__cuda_sm10x_tcgen05_guardrail_trap_phase_invalid_during_alloc) ;  /* 0x0000002800047944 */ /* 0x006fea0003c00000 */
.L_x_2:
[----:B------:R-:W-:Y:S05]  /*0300*/  WARPSYNC.ALL ;  /* 0x0000000000007948 */ /* 0x000fea0003800000 */
[----:B------:R-:W-:Y:S01]  /*0310*/  NOP ;  /* 0x0000000000007918 */ /* 0x000fe20000000000 */
.L_x_0:
[----:B------:R-:W3:Y:S08]  /*0320*/  S2UR UR4, SR_CgaCtaId ;  /* 0x00000000000479c3 */ /* 0x000ef00000008800 */
[----:B------:R-:W-:Y:S01]  /*0330*/  BAR.SYNC.DEFER_BLOCKING 0x0 ;  /* 0x0000000000007b1d */ /* 0x000fe20000010000 */
[----:B------:R-:W-:-:S05]  /*0340*/  LOP3.LUT R68, R0, 0xff, RZ, 0xc0, !PT ;  /* 0x000000ff00447812 */ /* 0x000fca00078ec0ff */
[----:B------:R-:W-:Y:S02]  /*0350*/  UMOV UR8, 0x400 ;  /* 0x0000040000087882 */ /* 0x000fe40000000000 */
[----:B------:R-:W4:Y:S08]  /*0360*/  LDC R4, c[0x0][0x398] ;  /* 0x0000e600ff047b82 */ /* 0x000f300000000800 */
[----:B------:R-:W5:Y:S01]  /*0370*/  LDC R10, c[0x0][0x3a0] ;  /* 0x0000e800ff0a7b82 */ /* 0x000f620000000800 */
[----:B---3--:R-:W-:-:S07]  /*0380*/  ULEA UR8, UR4, UR8, 0x18 ;  /* 0x0000000804087291 */ /* 0x008fce000f8ec0ff */
[----:B------:R-:W3:Y:S02]  /*0390*/  S2UR UR19, SR_CTAID.Y ;  /* 0x00000000001379c3 */ /* 0x000ee40000002600 */
[----:B--2---:R-:W2:Y:S06]  /*03a0*/  LDS R3, [UR8] ;  /* 0x00000008ff037984 */ /* 0x004eac0008000800 */
[----:B------:R-:W-:Y:S06]  /*03b0*/  BAR.SYNC.DEFER_BLOCKING 0x0 ;  /* 0x0000000000007b1d */ /* 0x000fec0000010000 */
[----:B------:R-:W-:Y:S05]  /*03c0*/  @P2 BRA `(.L_x_5) ;  /* 0x0000000000182947 */ /* 0x000fea0003800000 */
[----:B------:R-:W-:Y:S01]  /*03d0*/  ELECT P0, URZ, PT ;  /* 0x0000000000ff782f */ /* 0x000fe20003800000 */
[----:B------:R-:W-:Y:S01]  /*03e0*/  IMAD.MOV.U32 R2, RZ, RZ, 0x1 ;  /* 0x00000001ff027424 */ /* 0x000fe200078e00ff */
[----:B------:R-:W-:Y:S01]  /*03f0*/  UMOV UR5, 0x40 ;  /* 0x0000004000057882 */ /* 0x000fe20000000000 */
[----:B------:R-:W-:Y:S01]  /*0400*/  UVIRTCOUNT.DEALLOC.SMPOOL 0x80 ;  /* 0x000000800000784c */ /* 0x000fe20000000000 */
[----:B------:R-:W-:-:S09]  /*0410*/  ULEA UR5, UR4, UR5, 0x18 ;  /* 0x0000000504057291 */ /* 0x000fd2000f8ec0ff */
[----:B------:R5:W-:Y:S03]  /*0420*/  @P0 STS.U8 [UR5], R2 ;  /* 0x00000002ff000988 */ /* 0x000be60008000005 */
.L_x_5:
[----:B------:R-:W5:Y:S01]  /*0430*/  S2UR UR4, SR_CTAID.Z ;  /* 0x00000000000479c3 */ /* 0x000f620000002700 */
[----:B------:R-:W4:Y:S01]  /*0440*/  LDCU UR5, c[0x0][0x370] ;  /* 0x00006e00ff0577ac */ /* 0x000f220008000800 */
[----:B------:R-:W-:Y:S01]  /*0450*/  ISETP.GE.U32.AND P0, PT, R68, 0x20, PT ;  /* 0x000000204400780c */ /* 0x000fe20003f06070 */
[----:B----4-:R-:W-:Y:S01]  /*0460*/  VIADD R4, R4, 0xffffffff ;  /* 0xffffffff04047836 */ /* 0x010fe20000000000 */
[C---:B------:R-:W-:Y:S01]  /*0470*/  ISETP.NE.U32.AND P3, PT, R68.reuse, RZ, PT ;  /* 0x000000ff4400720c */ /* 0x040fe20003f65070 */
[----:B------:R-:W5:Y:S01]  /*0480*/  LDCU UR6, c[0x0][0x374] ;  /* 0x00006e80ff0677ac */ /* 0x000f620008000800 */
[----:B------:R-:W-:Y:S01]  /*0490*/  LEA R11, R68, UR8, 0x2 ;  /* 0x00000008440b7c11 */ /* 0x000fe2000f8e10ff */
[----:B-----5:R-:W-:Y:S01]  /*04a0*/  VIADD R12, R10, 0xffffffff ;  /* 0xffffffff0a0c7836 */ /* 0x020fe20000000000 */
[----:B------:R-:W4:Y:S01]  /*04b0*/  S2UR UR7, SR_CTAID.X ;  /* 0x00000000000779c3 */ /* 0x000f220000002500 */
[----:B------:R-:W5:Y:S01]  /*04c0*/  LDCU.64 UR16, c[0x0][0x3c0] ;  /* 0x00007800ff1077ac */ /* 0x000f620008000a00 */
[----:B--2---:R-:W-:Y:S01]  /*04d0*/  R2UR UR24, R3 ;  /* 0x00000000031872ca */ /* 0x004fe200000e0000 */
[----:B------:R-:W-:Y:S04]  /*04e0*/  BSSY.RECONVERGENT B0, `(.L_x_6) ;  /* 0x0000011000007945 */ /* 0x000fe80003800200 */
[----:B------:R2:W-:Y:S01]  /*04f0*/  @!P0 STS [R11], RZ ;  /* 0x000000ff0b008388 */ /* 0x0005e20000000800 */
[----:B------:R-:W-:-:S03]  /*0500*/  NOP ;  /* 0x0000000000007918 */ /* 0x000fc60000000000 */
[----:B------:R2:W-:Y:S01]  /*0510*/  @!P3 STS [UR8+0x24], R4 ;  /* 0x00002404ff00b988 */ /* 0x0005e20008000808 */
[----:B---3--:R-:W-:-:S03]  /*0520*/  UIMAD UR4, UR4, UR6, UR19 ;  /* 0x00000006040472a4 */ /* 0x008fc6000f8e0213 */
[----:B------:R2:W-:Y:S01]  /*0530*/  @!P3 STS [UR8+0x20], R12 ;  /* 0x0000200cff00b988 */ /* 0x0005e20008000808 */
[----:B----4-:R-:W-:-:S04]  /*0540*/  UIMAD UR4, UR4, UR5, UR7 ;  /* 0x00000005040472a4 */ /* 0x010fc8000f8e0207 */
[----:B------:R-:W-:-:S04]  /*0550*/  UIMAD UR4, UR4, 0x180, URZ ;  /* 0x00000180040478a4 */ /* 0x000fc8000f8e02ff */
[----:B-----5:R-:W-:-:S04]  /*0560*/  UIADD3 UR20, UP0, UPT, UR4, UR16, URZ ;  /* 0x0000001004147290 */ /* 0x020fc8000ff1e0ff */
[----:B------:R-:W-:Y:S01]  /*0570*/  ULEA.HI.X.SX32 UR21, UR4, UR17, 0x1, UP0 ;  /* 0x0000001104157291 */ /* 0x000fe200080f0eff */
[----:B--2---:R-:W-:Y:S11]  /*0580*/  @P3 BRA `(.L_x_7) ;  /* 0x0000000000183947 */ /* 0x004ff60003800000 */
[----:B------:R-:W2:Y:S01]  /*0590*/  LDS R2, [UR8+0x8] ;  /* 0x00000808ff027984 */ /* 0x000ea20008000800 */
[----:B------:R-:W3:Y:S01]  /*05a0*/  LDC.64 R6, c[0x0][0x380] ;  /* 0x0000e000ff067b82 */ /* 0x000ee20000000a00 */
[----:B------:R-:W-:Y:S02]  /*05b0*/  IMAD.MOV.U32 R3, RZ, RZ, 0x70 ;  /* 0x00000070ff037424 */ /* 0x000fe400078e00ff */
[----:B---3--:R3:W-:Y:S03]  /*05c0*/  STS.64 [UR8], R6 ;  /* 0x00000006ff007988 */ /* 0x0087e60008000a08 */
[----:B--2---:R-:W-:-:S05]  /*05d0*/  LOP3.LUT R2, R2, 0x10, R3, 0xd8, !PT ;  /* 0x0000001002027812 */ /* 0x004fca00078ed803 */
[----:B------:R3:W-:Y:S02]  /*05e0*/  STS [UR8+0x8], R2 ;  /* 0x00000802ff007988 */ /* 0x0007e40008000808 */
.L_x_7:
[----:B------:R-:W-:Y:S05]  /*05f0*/  BSYNC.RECONVERGENT B0 ;  /* 0x0000000000007941 */ /* 0x000fea0003800200 */
.L_x_6:
[----:B------:R-:W-:Y:S04]  /*0600*/  BSSY.RECONVERGENT B0, `(.L_x_8) ;  /* 0x000000a000007945 */ /* 0x000fe80003800200 */
[----:B------:R-:W-:Y:S05]  /*0610*/  @P3 BRA `(.L_x_9) ;  /* 0x0000000000203947 */ /* 0x000fea0003800000 */
[----:B---3--:R-:W2:Y:S01]  /*0620*/  LDS R2, [UR8+0x34] ;  /* 0x00003408ff027984 */ /* 0x008ea20008000800 */
[----:B------:R-:W-:Y:S02]  /*0630*/  IMAD.MOV.U32 R3, RZ, RZ, 0x1f000000 ;  /* 0x1f000000ff037424 */ /* 0x000fe400078e00ff */
[----:B------:R-:W-:Y:S01]  /*0640*/  @!P3 IMAD.MOV.U32 R5, RZ, RZ, 0x7f ;  /* 0x0000007fff05b424 */ /* 0x000fe200078e00ff */
[----:B------:R-:W3:Y:S02]  /*0650*/  @!P3 LDS R6, [UR8+0x38] ;  /* 0x00003808ff06b984 */ /* 0x000ee40008000800 */
[----:B--2---:R-:W-:Y:S02]  /*0660*/  LOP3.LUT R2, R2, 0xff000000, R3, 0xb8, !PT ;  /* 0xff00000002027812 */ /* 0x004fe400078eb803 */
[----:B---3--:R-:W-:-:S03]  /*0670*/  @!P3 LOP3.LUT R3, R6, 0xff, R5, 0xb8, !PT ;  /* 0x000000ff0603b812 */ /* 0x008fc600078eb805 */
[----:B------:R2:W-:Y:S04]  /*0680*/  STS [UR8+0x34], R2 ;  /* 0x00003402ff007988 */ /* 0x0005e80008000808 */
[----:B------:R2:W-:Y:S02]  /*0690*/  @!P3 STS [UR8+0x38], R3 ;  /* 0x00003803ff00b988 */ /* 0x0005e40008000808 */
.L_x_9:
[----:B------:R-:W-:Y:S05]  /*06a0*/  BSYNC.RECONVERGENT B0 ;  /* 0x0000000000007941 */ /* 0x000fea0003800200 */
.L_x_8:
[----:B------:R-:W-:Y:S04]  /*06b0*/  BSSY.RECONVERGENT B0, `(.L_x_10) ;  /* 0x000000e000007945 */ /* 0x000fe80003800200 */
[----:B------:R-:W-:Y:S05]  /*06c0*/  @P3 BRA `(.L_x_11) ;  /* 0x0000000000303947 */ /* 0x000fea0003800000 */
[----:B--2---:R-:W2:Y:S01]  /*06d0*/  LDS R3, [UR8+0x34] ;  /* 0x00003408ff037984 */ /* 0x004ea20008000800 */
[----:B------:R-:W4:Y:S03]  /*06e0*/  LDC.64 R8, c[0x0][0x3a8] ;  /* 0x0000ea00ff087b82 */ /* 0x000f260000000a00 */
[----:B---3--:R-:W3:Y:S01]  /*06f0*/  LDS R2, [UR8+0x1c] ;  /* 0x00001c08ff027984 */ /* 0x008ee20008000800 */
[C---:B----4-:R-:W-:Y:S01]  /*0700*/  SHF.L.U64.HI R6, R8.reuse, 0x1, R9 ;  /* 0x0000000108067819 */ /* 0x050fe20000010209 */
[----:B------:R-:W-:-:S03]  /*0710*/  IMAD.SHL.U32 R5, R8, 0x2, RZ ;  /* 0x0000000208057824 */ /* 0x000fc600078e00ff */
[--C-:B------:R-:W-:Y:S02]  /*0720*/  SHF.R.U32.HI R7, RZ, 0x4, R6.reuse ;  /* 0x00000004ff077819 */ /* 0x100fe40000011606 */
[----:B------:R-:W-:-:S05]  /*0730*/  SHF.R.U64 R5, R5, 0x4, R6 ;  /* 0x0000000405057819 */ /* 0x000fca0000001206 */
[----:B------:R4:W-:Y:S01]  /*0740*/  STS [UR8+0xc], R5 ;  /* 0x00000c05ff007988 */ /* 0x0009e20008000808 */
[----:B--2---:R-:W-:Y:S02]  /*0750*/  LOP3.LUT R3, R3, 0x7, RZ, 0xb8, !PT ;  /* 0x0000000703037812 */ /* 0x004fe400078eb8ff */
[----:B---3--:R-:W-:-:S03]  /*0760*/  LOP3.LUT R2, R2, 0xf, R7, 0xb8, !PT ;  /* 0x0000000f02027812 */ /* 0x008fc600078eb807 */
[----:B------:R4:W-:Y:S04]  /*0770*/  STS [UR8+0x34], R3 ;  /* 0x00003403ff007988 */ /* 0x0009e80008000808 */
[----:B------:R4:W-:Y:S02]  /*0780*/  STS [UR8+0x1c], R2 ;  /* 0x00001c02ff007988 */ /* 0x0009e40008000808 */
.L_x_11:
[----:B------:R-:W-:Y:S05]  /*0790*/  BSYNC.RECONVERGENT B0 ;  /* 0x0000000000007941 */ /* 0x000fea0003800200 */
.L_x_10:
[----:B------:R-:W-:Y:S04]  /*07a0*/  BSSY.RECONVERGENT B1, `(.L_x_12) ;  /* 0x000001a000017945 */ /* 0x000fe80003800200 */
[----:B------:R-:W-:Y:S04]  /*07b0*/  BSSY.RELIABLE B0, `(.L_x_13) ;  /* 0x0000015000007945 */ /* 0x000fe80003800100 */
[----:B------:R-:W-:Y:S05]  /*07c0*/  @P3 BRA `(.L_x_14) ;  /* 0x0000000000203947 */ /* 0x000fea0003800000 */
[----:B--234-:R-:W2:Y:S02]  /*07d0*/  LDS R2, [UR8+0x34] ;  /* 0x00003408ff027984 */ /* 0x01cea40008000800 */
[----:B--2---:R-:W-:-:S05]  /*07e0*/  LOP3.LUT R2, R2, 0x38, RZ, 0xb8, !PT ;  /* 0x0000003802027812 */ /* 0x004fca00078eb8ff */
[----:B------:R2:W-:Y:S01]  /*07f0*/  STS [UR8+0x34], R2 ;  /* 0x00003402ff007988 */ /* 0x0005e20008000808 */
[----:B------:R-:W-:Y:S05]  /*0800*/  @P3 BRA `(.L_x_15) ;  /* 0x0000000000203947 */ /* 0x000fea0003800000 */
[----:B--2---:R-:W2:Y:S01]  /*0810*/  LDS R2, [UR8+0x8] ;  /* 0x00000808ff027984 */ /* 0x004ea20008000800 */
[----:B------:R-:W-:-:S05]  /*0820*/  IMAD.MOV.U32 R3, RZ, RZ, 0x780 ;  /* 0x00000780ff037424 */ /* 0x000fca00078e00ff */
[----:B--2---:R-:W-:-:S05]  /*0830*/  LOP3.LUT R2, R2, 0x500, R3, 0xd8, !PT ;  /* 0x0000050002027812 */ /* 0x004fca00078ed803 */
[----:B------:R5:W-:Y:S02]  /*0840*/  STS [UR8+0x8], R2 ;  /* 0x00000802ff007988 */ /* 0x000be40008000808 */
.L_x_14:
[----:B------:R-:W-:Y:S05]  /*0850*/  @P3 BRA `(.L_x_16) ;  /* 0x0000000000283947 */ /* 0x000fea0003800000 */
[----:B--2345:R-:W2:Y:S02]  /*0860*/  LDS R2, [UR8+0x8] ;  /* 0x00000808ff027984 */ /* 0x03cea40008000800 */
[----:B--2---:R-:W-:-:S05]  /*0870*/  LOP3.LUT R2, R2, 0x1800, RZ, 0xb8, !PT ;  /* 0x0000180002027812 */ /* 0x004fca00078eb8ff */
[----:B------:R3:W-:Y:S02]  /*0880*/  STS [UR8+0x8], R2 ;  /* 0x00000802ff007988 */ /* 0x0007e40008000808 */
.L_x_15:
[----:B------:R-:W-:Y:S05]  /*0890*/  @P3 BREAK.RELIABLE B0 ;  /* 0x0000000000003942 */ /* 0x000fea0003800100 */
[----:B------:R-:W-:Y:S05]  /*08a0*/  @P3 BRA `(.L_x_17) ;  /* 0x0000000000243947 */ /* 0x000fea0003800000 */
[----:B------:R-:W4:Y:S01]  /*08b0*/  LDS R3, [UR8+0x8] ;  /* 0x00000808ff037984 */ /* 0x000f220008000800 */
[----:B--23--:R-:W-:-:S05]  /*08c0*/  IMAD.MOV.U32 R2, RZ, RZ, 0x6000 ;  /* 0x00006000ff027424 */ /* 0x00cfca00078e00ff */
[----:B----4-:R-:W-:-:S04]  /*08d0*/  LOP3.LUT R2, R3, 0x4000, R2, 0xd8, !PT ;  /* 0x0000400003027812 */ /* 0x010fc800078ed802 */
[----:B------:R-:W-:-:S05]  /*08e0*/  LOP3.LUT R2, R2, 0x400000, RZ, 0xb8, !PT ;  /* 0x0040000002027812 */ /* 0x000fca00078eb8ff */
[----:B------:R2:W-:Y:S02]  /*08f0*/  STS [UR8+0x8], R2 ;  /* 0x00000802ff007988 */ /* 0x0005e40008000808 */
.L_x_16:
[----:B------:R-:W-:Y:S05]  /*0900*/  BSYNC.RELIABLE B0 ;  /* 0x0000000000007941 */ /* 0x000fea0003800100 */
.L_x_13:
[----:B--2345:R-:W2:Y:S02]  /*0910*/  @!P3 LDS R2, [UR8+0x8] ;  /* 0x00000808ff02b984 */ /* 0x03cea40008000800 */
[----:B--2---:R-:W-:-:S05]  /*0920*/  @!P3 LOP3.LUT R2, R2, 0x8000, RZ, 0xb8, !PT ;  /* 0x000080000202b812 */ /* 0x004fca00078eb8ff */
[----:B------:R4:W-:Y:S02]  /*0930*/  @!P3 STS [UR8+0x8], R2 ;  /* 0x00000802ff00b988 */ /* 0x0009e40008000808 */
.L_x_17:
[----:B------:R-:W-:Y:S05]  /*0940*/  BSYNC.RECONVERGENT B1 ;  /* 0x0000000000017941 */ /* 0x000fea0003800200 */
.L_x_12:
[----:B------:R-:W-:Y:S05]  /*0950*/  WARPSYNC.ALL ;  /* 0x0000000000007948 */ /* 0x000fea0003800000 */
[----:B------:R-:W-:Y:S01]  /*0960*/  NOP ;  /* 0x0000000000007918 */ /* 0x000fe20000000000 */
[----:B------:R-:W5:Y:S02]  /*0970*/  LDC R5, c[0x0][0x39c] ;  /* 0x0000e700ff057b82 */ /* 0x000f640000000800 */
[----:B-----5:R-:W-:Y:S01]  /*0980*/  VIADD R5, R5, 0xffffffff ;  /* 0xffffffff05057836 */ /* 0x020fe20000000000 */
[----:B------:R-:W-:Y:S06]  /*0990*/  @P0 BRA `(.L_x_18) ;  /* 0x0000000000300947 */ /* 0x000fec0003800000 */
[----:B--234-:R-:W2:Y:S01]  /*09a0*/  S2R R2, SR_LANEID ;  /* 0x0000000000027919 */ /* 0x01cea20000000000 */
[----:B------:R-:W-:Y:S05]  /*09b0*/  WARPSYNC.ALL ;  /* 0x0000000000007948 */ /* 0x000fea0003800000 */
[----:B------:R-:W-:Y:S01]  /*09c0*/  NOP ;  /* 0x0000000000007918 */ /* 0x000fe20000000000 */
[----:B--2---:R-:W-:-:S05]  /*09d0*/  IMAD.SHL.U32 R6, R2, 0x4, RZ ;  /* 0x0000000402067824 */ /* 0x004fca00078e00ff */
[----:B------:R-:W2:Y:S01]  /*09e0*/  LDS R7, [R6+UR8] ;  /* 0x0000000806077984 */ /* 0x000ea20008000800 */
[----:B------:R-:W-:-:S05]  /*09f0*/  IADD3 R2, P1, PT, R6, UR20, RZ ;  /* 0x0000001406027c10 */ /* 0x000fca000ff3e0ff */
[----:B------:R-:W-:-:S05]  /*0a00*/  IMAD.X R3, RZ, RZ, UR21, P1 ;  /* 0x00000015ff037e24 */ /* 0x000fca00088e06ff */
[----:B--2---:R5:W2:Y:S01]  /*0a10*/  ATOMG.E.EXCH.STRONG.GPU PT, RZ, [R2], R7 ;  /* 0x0000000702ff73a8 */ /* 0x004aa200041ee100 */
[----:B------:R-:W-:-:S04]  /*0a20*/  DEPBAR {5,4,3,2,1,0} ;  /* 0x0000003f0000791a */ /* 0x000fc80000000000 */
[----:B------:R-:W3:Y:S02]  /*0a30*/  CCTL.E.C.LDCU.IV.DEEP [UR20] ;  /* 0x0000000014007540 */ /* 0x000ee40009c08000 */
[----:B---3--:R5:W-:Y:S01]  /*0a40*/  UTMACCTL.IV [UR20] ;  /* 0x00000000140079b9 */ /* 0x008be20008000000 */
[----:B------:R-:W-:Y:S01]  /*0a50*/  NOP ;  /* 0x0000000000007918 */ /* 0x000fe20000000000 */
.L_x_18:
[----:B------:R-:W-:Y:S05]  /*0a60*/  @P0 BRA `(.L_x_19) ;  /* 0x00000000000c0947 */ /* 0x000fea0003800000 */
[----:B------:R0:W-:Y:S01]  /*0a70*/  UTMACMDFLUSH ;  /* 0x00000000000079b7 */ /* 0x0001e20000000000 */
[----:B------:R-:W-:Y:S05]  /*0a80*/  @P0 BRA `(.L_x_19) ;  /* 0x0000000000040947 */ /* 0x000fea0003800000 */
[----:B------:R-:W-:-:S04]  /*0a90*/  DEPBAR.LE SB0, 0x0 ;  /* 0x000080000000791a */ /* 0x000fc80000000000 */
.L_x_19:
[----:B------:R-:W-:Y:S05]  /*0aa0*/  WARPSYNC.ALL ;  /* 0x0000000000007948 */ /* 0x000fea0003800000 */
[----:B------:R-:W-:Y:S01]  /*0ab0*/  NOP ;  /* 0x0000000000007918 */ /* 0x000fe20000000000 */
[----:B--2---:R-:W-:Y:S06]  /*0ac0*/  BAR.SYNC.DEFER_BLOCKING 0x0 ;  /* 0x0000000000007b1d */ /* 0x004fec0000010000 */
[----:B------:R-:W-:Y:S02]  /*0ad0*/  BSSY.RECONVERGENT B1, `(.L_x_20) ;  /* 0x000000b000017945 */ /* 0x000fe40003800200 */
[----:B------:R-:W-:Y:S06]  /*0ae0*/  BAR.SYNC.DEFER_BLOCKING 0x0 ;  /* 0x0000000000007b1d */ /* 0x000fec0000010000 */
[----:B------:R2:W-:Y:S01]  /*0af0*/  @!P0 STS [R11], RZ ;  /* 0x000000ff0b008388 */ /* 0x0005e20000000800 */
[----:B------:R-:W-:Y:S01]  /*0b00*/  NOP ;  /* 0x0000000000007918 */ /* 0x000fe20000000000 */
[----:B------:R-:W-:Y:S05]  /*0b10*/  @P3 BRA `(.L_x_21) ;  /* 0x0000000000183947 */ /* 0x000fea0003800000 */
[----:B---345:R-:W3:Y:S01]  /*0b20*/  LDS R2, [UR8+0x8] ;  /* 0x00000808ff027984 */ /* 0x038ee20008000800 */
[----:B------:R-:W4:Y:S01]  /*0b30*/  LDC.64 R6, c[0x0][0x388] ;  /* 0x0000e200ff067b82 */ /* 0x000f220000000a00 */
[----:B------:R-:W-:Y:S02]  /*0b40*/  IMAD.MOV.U32 R3, RZ, RZ, 0x70 ;  /* 0x00000070ff037424 */ /* 0x000fe400078e00ff */
[----:B----4-:R4:W-:Y:S03]  /*0b50*/  STS.64 [UR8], R6 ;  /* 0x00000006ff007988 */ /* 0x0109e60008000a08 */
[----:B---3--:R-:W-:-:S05]  /*0b60*/  LOP3.LUT R2, R2, 0x10, R3, 0xd8, !PT ;  /* 0x0000001002027812 */ /* 0x008fca00078ed803 */
[----:B------:R4:W-:Y:S02]  /*0b70*/  STS [UR8+0x8], R2 ;  /* 0x00000802ff007988 */ /* 0x0009e40008000808 */
.L_x_21:
[----:B-----5:R-:W-:Y:S05]  /*0b80*/  BSYNC.RECONVERGENT B1 ;  /* 0x0000000000017941 */ /* 0x020fea0003800200 */
.L_x_20:
[----:B------:R-:W-:Y:S04]  /*0b90*/  BSSY.RECONVERGENT B1, `(.L_x_22) ;  /* 0x000000a000017945 */ /* 0x000fe80003800200 */
[----:B------:R-:W-:Y:S05]  /*0ba0*/  @P3 BRA `(.L_x_23) ;  /* 0x0000000000203947 */ /* 0x000fea0003800000 */
[----:B---34-:R-:W3:Y:S01]  /*0bb0*/  LDS R2, [UR8+0x34] ;  /* 0x00003408ff027984 */ /* 0x018ee20008000800 */
[----:B------:R-:W-:Y:S02]  /*0bc0*/  IMAD.MOV.U32 R3, RZ, RZ, 0x3f000000 ;  /* 0x3f000000ff037424 */ /* 0x000fe400078e00ff */
[----:B------:R-:W-:Y:S01]  /*0bd0*/  @!P3 IMAD.MOV.U32 R6, RZ, RZ, 0x1f ;  /* 0x0000001fff06b424 */ /* 0x000fe200078e00ff */
[----:B------:R-:W4:Y:S02]  /*0be0*/  @!P3 LDS R7, [UR8+0x38] ;  /* 0x00003808ff07b984 */ /* 0x000f240008000800 */
[----:B---3--:R-:W-:Y:S02]  /*0bf0*/  LOP3.LUT R2, R2, 0xff000000, R3, 0xb8, !PT ;  /* 0xff00000002027812 */ /* 0x008fe400078eb803 */
[----:B----4-:R-:W-:-:S03]  /*0c00*/  @!P3 LOP3.LUT R3, R7, 0xff, R6, 0xb8, !PT ;  /* 0x000000ff0703b812 */ /* 0x010fc600078eb806 */
[----:B------:R5:W-:Y:S04]  /*0c10*/  STS [UR8+0x34], R2 ;  /* 0x00003402ff007988 */ /* 0x000be80008000808 */
[----:B------:R5:W-:Y:S02]  /*0c20*/  @!P3 STS [UR8+0x38], R3 ;  /* 0x00003803ff00b988 */ /* 0x000be40008000808 */
.L_x_23:
[----:B------:R-:W-:Y:S05]  /*0c30*/  BSYNC.RECONVERGENT B1 ;  /* 0x0000000000017941 */ /* 0x000fea0003800200 */
.L_x_22:
[----:B------:R-:W-:Y:S04]  /*0c40*/  BSSY.RECONVERGENT B1, `(.L_x_24) ;  /* 0x0000004000017945 */ /* 0x000fe80003800200 */
[----:B------:R-:W-:Y:S05]  /*0c50*/  @P3 BRA `(.L_x_25) ;  /* 0x0000000000083947 */ /* 0x000fea0003800000 */
[----:B------:R2:W-:Y:S04]  /*0c60*/  STS [UR8+0x24], R12 ;  /* 0x0000240cff007988 */ /* 0x0005e80008000808 */
[----:B------:R2:W-:Y:S02]  /*0c70*/  STS [UR8+0x20], R5 ;  /* 0x00002005ff007988 */ /* 0x0005e40008000808 */
.L_x_25:
[----:B------:R-:W-:Y:S05]  /*0c80*/  BSYNC.RECONVERGENT B1 ;  /* 0x0000000000017941 */ /* 0x000fea0003800200 */
.L_x_24:
[----:B------:R-:W-:Y:S04]  /*0c90*/  BSSY.RECONVERGENT B1, `(.L_x_26) ;  /* 0x000000e000017945 */ /* 0x000fe80003800200 */
[----:B------:R-:W-:Y:S05]  /*0ca0*/  @P3 BRA `(.L_x_27) ;  /* 0x0000000000303947 */ /* 0x000fea0003800000 */
[----:B-----5:R-:W5:Y:S01]  /*0cb0*/  LDS R3, [UR8+0x34] ;  /* 0x00003408ff037984 */ /* 0x020f620008000800 */
[----:B----4-:R-:W4:Y:S03]  /*0cc0*/  LDC.64 R6, c[0x0][0x3b0] ;  /* 0x0000ec00ff067b82 */ /* 0x010f260000000a00 */
[----:B---3--:R-:W3:Y:S01]  /*0cd0*/  LDS R2, [UR8+0x1c] ;  /* 0x00001c08ff027984 */ /* 0x008ee20008000800 */
[C---:B----4-:R-:W-:Y:S01]  /*0ce0*/  SHF.L.U64.HI R7, R6.reuse, 0x1, R7 ;  /* 0x0000000106077819 */ /* 0x050fe20000010207 */
[----:B------:R-:W-:-:S03]  /*0cf0*/  IMAD.SHL.U32 R6, R6, 0x2, RZ ;  /* 0x0000000206067824 */ /* 0x000fc600078e00ff */
[--C-:B------:R-:W-:Y:S02]  /*0d00*/  SHF.R.U32.HI R9, RZ, 0x4, R7.reuse ;  /* 0x00000004ff097819 */ /* 0x100fe40000011607 */
[----:B------:R-:W-:-:S05]  /*0d10*/  SHF.R.U64 R6, R6, 0x4, R7 ;  /* 0x0000000406067819 */ /* 0x000fca0000001207 */
[----:B------:R4:W-:Y:S01]  /*0d20*/  STS [UR8+0xc], R6 ;  /* 0x00000c06ff007988 */ /* 0x0009e20008000808 */
[----:B-----5:R-:W-:Y:S02]  /*0d30*/  LOP3.LUT R3, R3, 0x7, RZ, 0xb8, !PT ;  /* 0x0000000703037812 */ /* 0x020fe400078eb8ff */
[----:B---3--:R-:W-:-:S03]  /*0d40*/  LOP3.LUT R2, R2, 0xf, R9, 0xb8, !PT ;  /* 0x0000000f02027812 */ /* 0x008fc600078eb809 */
[----:B------:R4:W-:Y:S04]  /*0d50*/  STS [UR8+0x34], R3 ;  /* 0x00003403ff007988 */ /* 0x0009e80008000808 */
[----:B------:R4:W-:Y:S02]  /*0d60*/  STS [UR8+0x1c], R2 ;  /* 0x00001c02ff007988 */ /* 0x0009e40008000808 */
.L_x_27:
[----:B------:R-:W-:Y:S05]  /*0d70*/  BSYNC.RECONVERGENT B1 ;  /* 0x0000000000017941 */ /* 0x000fea0003800200 */
.L_x_26:
[----:B------:R-:W-:Y:S04]  /*0d80*/  BSSY.RECONVERGENT B2, `(.L_x_28) ;  /* 0x000001a000027945 */ /* 0x000fe80003800200 */
[----:B------:R-:W-:Y:S04]  /*0d90*/  BSSY.RELIABLE B1, `(.L_x_29) ;  /* 0x0000015000017945 */ /* 0x000fe80003800100 */
[----:B------:R-:W-:Y:S05]  /*0da0*/  @P3 BRA `(.L_x_30) ;  /* 0x0000000000203947 */ /* 0x000fea0003800000 */
[----:B---345:R-:W3:Y:S02]  /*0db0*/  LDS R2, [UR8+0x34] ;  /* 0x00003408ff027984 */ /* 0x038ee40008000800 */
[----:B---3--:R-:W-:-:S05]  /*0dc0*/  LOP3.LUT R2, R2, 0x38, RZ, 0xb8, !PT ;  /* 0x0000003802027812 */ /* 0x008fca00078eb8ff */
[----:B------:R3:W-:Y:S01]  /*0dd0*/  STS [UR8+0x34], R2 ;  /* 0x00003402ff007988 */ /* 0x0007e20008000808 */
[----:B------:R-:W-:Y:S05]  /*0de0*/  @P3 BRA `(.L_x_31) ;  /* 0x0000000000203947 */ /* 0x000fea0003800000 */
[----:B---3--:R-:W3:Y:S01]  /*0df0*/  LDS R2, [UR8+0x8] ;  /* 0x00000808ff027984 */ /* 0x008ee20008000800 */
[----:B------:R-:W-:-:S05]  /*0e00*/  IMAD.MOV.U32 R3, RZ, RZ, 0x780 ;  /* 0x00000780ff037424 */ /* 0x000fca00078e00ff */
[----:B---3--:R-:W-:-:S05]  /*0e10*/  LOP3.LUT R2, R2, 0x500, R3, 0xd8, !PT ;  /* 0x0000050002027812 */ /* 0x008fca00078ed803 */
[----:B------:R3:W-:Y:S02]  /*0e20*/  STS [UR8+0x8], R2 ;  /* 0x00000802ff007988 */ /* 0x0007e40008000808 */
.L_x_30:
[----:B------:R-:W-:Y:S05]  /*0e30*/  @P3 BRA `(.L_x_32) ;  /* 0x0000000000283947 */ /* 0x000fea0003800000 */
[----:B---345:R-:W3:Y:S02]  /*0e40*/  LDS R2, [UR8+0x8] ;  /* 0x00000808ff027984 */ /* 0x038ee40008000800 */
[----:B---3--:R-:W-:-:S05]  /*0e50*/  LOP3.LUT R2, R2, 0x1800, RZ, 0xb8, !PT ;  /* 0x0000180002027812 */ /* 0x008fca00078eb8ff */
[----:B------:R4:W-:Y:S02]  /*0e60*/  STS [UR8+0x8], R2 ;  /* 0x00000802ff007988 */ /* 0x0009e40008000808 */
.L_x_31:
[----:B------:R-:W-:Y:S05]  /*0e70*/  @P3 BREAK.RELIABLE B1 ;  /* 0x0000000000013942 */ /* 0x000fea0003800100 */
[----:B------:R-:W-:Y:S05]  /*0e80*/  @P3 BRA `(.L_x_33) ;  /* 0x0000000000243947 */ /* 0x000fea0003800000 */
[----:B---34-:R-:W3:Y:S01]  /*0e90*/  LDS R2, [UR8+0x8] ;  /* 0x00000808ff027984 */ /* 0x018ee20008000800 */
[----:B------:R-:W-:-:S05]  /*0ea0*/  IMAD.MOV.U32 R3, RZ, RZ, 0x6000 ;  /* 0x00006000ff037424 */ /* 0x000fca00078e00ff */
[----:B---3--:R-:W-:-:S04]  /*0eb0*/  LOP3.LUT R2, R2, 0x6000, R3, 0xd8, !PT ;  /* 0x0000600002027812 */ /* 0x008fc800078ed803 */
[----:B------:R-:W-:-:S05]  /*0ec0*/  LOP3.LUT R2, R2, 0x400000, RZ, 0xb8, !PT ;  /* 0x0040000002027812 */ /* 0x000fca00078eb8ff */
[----:B------:R3:W-:Y:S02]  /*0ed0*/  STS [UR8+0x8], R2 ;  /* 0x00000802ff007988 */ /* 0x0007e40008000808 */
.L_x_32:
[----:B------:R-:W-:Y:S05]  /*0ee0*/  BSYNC.RELIABLE B1 ;  /* 0x0000000000017941 */ /* 0x000fea0003800100 */
.L_x_29:
[----:B---345:R-:W3:Y:S02]  /*0ef0*/  @!P3 LDS R2, [UR8+0x8] ;  /* 0x00000808ff02b984 */ /* 0x038ee40008000800 */
[----:B---3--:R-:W-:-:S05]  /*0f00*/  @!P3 LOP3.LUT R2, R2, 0x8000, RZ, 0xb8, !PT ;  /* 0x000080000202b812 */ /* 0x008fca00078eb8ff */
[----:B------:R5:W-:Y:S02]  /*0f10*/  @!P3 STS [UR8+0x8], R2 ;  /* 0x00000802ff00b988 */ /* 0x000be40008000808 */
.L_x_33:
[----:B------:R-:W-:Y:S05]  /*0f20*/  BSYNC.RECONVERGENT B2 ;  /* 0x0000000000027941 */ /* 0x000fea0003800200 */
.L_x_28:
[----:B------:R-:W-:Y:S05]  /*0f30*/  WARPSYNC.ALL ;  /* 0x0000000000007948 */ /* 0x000fea0003800000 */
[----:B------:R-:W-:Y:S01]  /*0f40*/  NOP ;  /* 0x0000000000007918 */ /* 0x000fe20000000000 */
[----:B------:R-:W-:-:S04]  /*0f50*/  UIADD3 UR5, UPT, UPT, UR4, 0x80, URZ ;  /* 0x0000008004057890 */ /* 0x000fc8000fffe0ff */
[----:B------:R-:W-:-:S04]  /*0f60*/  UIADD3 UR22, UP0, UPT, UR5, UR16, URZ ;  /* 0x0000001005167290 */ /* 0x000fc8000ff1e0ff */
[----:B------:R-:W-:Y:S01]  /*0f70*/  ULEA.HI.X.SX32 UR23, UR5, UR17, 0x1, UP0 ;  /* 0x0000001105177291 */ /* 0x000fe200080f0eff */
[----:B------:R-:W-:Y:S11]  /*0f80*/  @P0 BRA `(.L_x_34) ;  /* 0x0000000000300947 */ /* 0x000ff60003800000 */
[----:B---345:R-:W3:Y:S01]  /*0f90*/  S2R R2, SR_LANEID ;  /* 0x0000000000027919 */ /* 0x038ee20000000000 */
[----:B------:R-:W-:Y:S05]  /*0fa0*/  WARPSYNC.ALL ;  /* 0x0000000000007948 */ /* 0x000fea0003800000 */
[----:B------:R-:W-:Y:S01]  /*0fb0*/  NOP ;  /* 0x0000000000007918 */ /* 0x000fe20000000000 */
[----:B---3--:R-:W-:-:S05]  /*0fc0*/  IMAD.SHL.U32 R6, R2, 0x4, RZ ;  /* 0x0000000402067824 */ /* 0x008fca00078e00ff */
[----:B------:R-:W3:Y:S01]  /*0fd0*/  LDS R7, [R6+UR8] ;  /* 0x0000000806077984 */ /* 0x000ee20008000800 */
[----:B------:R-:W-:-:S05]  /*0fe0*/  IADD3 R2, P1, PT, R6, UR22, RZ ;  /* 0x0000001606027c10 */ /* 0x000fca000ff3e0ff */
[----:B------:R-:W-:-:S05]  /*0ff0*/  IMAD.X R3, RZ, RZ, UR23, P1 ;  /* 0x00000017ff037e24 */ /* 0x000fca00088e06ff */
[----:B---3--:R3:W4:Y:S01]  /*1000*/  ATOMG.E.EXCH.STRONG.GPU PT, RZ, [R2], R7 ;  /* 0x0000000702ff73a8 */ /* 0x00872200041ee100 */
[----:B------:R-:W-:-:S04]  /*1010*/  DEPBAR {5,4,3,2,1,0} ;  /* 0x0000003f0000791a */ /* 0x000fc80000000000 */
[----:B------:R-:W5:Y:S02]  /*1020*/  CCTL.E.C.LDCU.IV.DEEP [UR22] ;  /* 0x0000000016007540 */ /* 0x000f640009c08000 */
[----:B-----5:R3:W-:Y:S01]  /*1030*/  UTMACCTL.IV [UR22] ;  /* 0x00000000160079b9 */ /* 0x0207e20008000000 */
[----:B------:R-:W-:Y:S01]  /*1040*/  NOP ;  /* 0x0000000000007918 */ /* 0x000fe20000000000 */
.L_x_34:
[----:B------:R-:W-:Y:S05]  /*1050*/  @P0 BRA `(.L_x_35) ;  /* 0x00000000000c0947 */ /* 0x000fea0003800000 */
[----:B------:R0:W-:Y:S01]  /*1060*/  UTMACMDFLUSH ;  /* 0x00000000000079b7 */ /* 0x0001e20000000000 */
[----:B------:R-:W-:Y:S05]  /*1070*/  @P0 BRA `(.L_x_35) ;  /* 0x0000000000040947 */ /* 0x000fea0003800000 */
[----:B------:R-:W-:-:S04]  /*1080*/  DEPBAR.LE SB0, 0x0 ;  /* 0x000080000000791a */ /* 0x000fc80000000000 */
.L_x_35:
[----:B------:R-:W-:Y:S05]  /*1090*/  WARPSYNC.ALL ;  /* 0x0000000000007948 */ /* 0x000fea0003800000 */
[----:B------:R-:W-:Y:S01]  /*10a0*/  NOP ;  /* 0x0000000000007918 */ /* 0x000fe20000000000 */
[----:B----4-:R-:W-:Y:S06]  /*10b0*/  BAR.SYNC.DEFER_BLOCKING 0x0 ;  /* 0x0000000000007b1d */ /* 0x010fec0000010000 */
[----:B------:R-:W-:Y:S02]  /*10c0*/  BSSY.RECONVERGENT B2, `(.L_x_36) ;  /* 0x000000b000027945 */ /* 0x000fe40003800200 */
[----:B------:R-:W-:Y:S06]  /*10d0*/  BAR.SYNC.DEFER_BLOCKING 0x0 ;  /* 0x0000000000007b1d */ /* 0x000fec0000010000 */
[----:B------:R4:W-:Y:S01]  /*10e0*/  @!P0 STS [R11], RZ ;  /* 0x000000ff0b008388 */ /* 0x0009e20000000800 */
[----:B------:R-:W-:Y:S01]  /*10f0*/  NOP ;  /* 0x0000000000007918 */ /* 0x000fe20000000000 */
[----:B------:R-:W-:Y:S05]  /*1100*/  @P3 BRA `(.L_x_37) ;  /* 0x0000000000183947 */ /* 0x000fea0003800000 */
[----:B---3-5:R-:W3:Y:S01]  /*1110*/  LDS R2, [UR8+0x8] ;  /* 0x00000808ff027984 */ /* 0x028ee20008000800 */
[----:B------:R-:W5:Y:S01]  /*1120*/  LDC.64 R6, c[0x0][0x390] ;  /* 0x0000e400ff067b82 */ /* 0x000f620000000a00 */
[----:B------:R-:W-:Y:S02]  /*1130*/  IMAD.MOV.U32 R3, RZ, RZ, 0x70 ;  /* 0x00000070ff037424 */ /* 0x000fe400078e00ff */
[----:B-----5:R5:W-:Y:S03]  /*1140*/  STS.64 [UR8], R6 ;  /* 0x00000006ff007988 */ /* 0x020be60008000a08 */
[----:B---3--:R-:W-:-:S05]  /*1150*/  LOP3.LUT R2, R2, 0x10, R3, 0xd8, !PT ;  /* 0x0000001002027812 */ /* 0x008fca00078ed803 */
[----:B------:R5:W-:Y:S02]  /*1160*/  STS [UR8+0x8], R2 ;  /* 0x00000802ff007988 */ /* 0x000be40008000808 */
.L_x_37:
[----:B---3--:R-:W-:Y:S05]  /*1170*/  BSYNC.RECONVERGENT B2 ;  /* 0x0000000000027941 */ /* 0x008fea0003800200 */
.L_x_36:
[----:B------:R-:W-:Y:S04]  /*1180*/  BSSY.RECONVERGENT B3, `(.L_x_38) ;  /* 0x0000011000037945 */ /* 0x000fe80003800200 */
[----:B------:R-:W-:Y:S04]  /*1190*/  BSSY.RELIABLE B2, `(.L_x_39) ;  /* 0x000000e000027945 */ /* 0x000fe80003800100 */
[----:B------:R-:W-:Y:S05]  /*11a0*/  @P3 BRA `(.L_x_40) ;  /* 0x0000000000243947 */ /* 0x000fea0003800000 */
[----:B-----5:R-:W3:Y:S01]  /*11b0*/  LDS R2, [UR8+0x34] ;  /* 0x00003408ff027984 */ /* 0x020ee20008000800 */
[----:B------:R-:W-:-:S05]  /*11c0*/  IMAD.MOV.U32 R3, RZ, RZ, 0x3f000000 ;  /* 0x3f000000ff037424 */ /* 0x000fca00078e00ff */
[----:B---3--:R-:W-:-:S05]  /*11d0*/  LOP3.LUT R2, R2, 0xff000000, R3, 0xb8, !PT ;  /* 0xff00000002027812 */ /* 0x008fca00078eb803 */
[----:B------:R3:W-:Y:S01]  /*11e0*/  STS [UR8+0x34], R2 ;  /* 0x00003402ff007988 */ /* 0x0007e20008000808 */
[----:B------:R-:W-:Y:S05]  /*11f0*/  @P3 BRA `(.L_x_41) ;  /* 0x00000000001c3947 */ /* 0x000fea0003800000 */
[----:B---3--:R-:W3:Y:S01]  /*1200*/  LDS R2, [UR8+0x38] ;  /* 0x00003808ff027984 */ /* 0x008ee20008000800 */
[----:B------:R-:W-:-:S05]  /*1210*/  IMAD.MOV.U32 R3, RZ, RZ, 0x7f ;  /* 0x0000007fff037424 */ /* 0x000fca00078e00ff */
[----:B---3--:R-:W-:-:S05]  /*1220*/  LOP3.LUT R2, R2, 0xff, R3, 0xb8, !PT ;  /* 0x000000ff02027812 */ /* 0x008fca00078eb803 */
[----:B------:R3:W-:Y:S02]  /*1230*/  STS [UR8+0x38], R2 ;  /* 0x00003802ff007988 */ /* 0x0007e40008000808 */
.L_x_40:
[----:B------:R-:W-:Y:S05]  /*1240*/  @P3 BREAK.RELIABLE B2 ;  /* 0x0000000000023942 */ /* 0x000fea0003800100 */
[----:B------:R-:W-:Y:S05]  /*1250*/  @P3 BRA `(.L_x_42) ;  /* 0x00000000000c3947 */ /* 0x000fea0003800000 */
[----:B------:R2:W-:Y:S02]  /*1260*/  STS [UR8+0x20], R5 ;  /* 0x00002005ff007988 */ /* 0x0005e40008000808 */
.L_x_41:
[----:B------:R-:W-:Y:S05]  /*1270*/  BSYNC.RELIABLE B2 ;  /* 0x0000000000027941 */ /* 0x000fea0003800100 */
.L_x_39:
[----:B------:R2:W-:Y:S02]  /*1280*/  @!P3 STS [UR8+0x24], R4 ;  /* 0x00002404ff00b988 */ /* 0x0005e40008000808 */
.L_x_42:
[----:B------:R-:W-:Y:S05]  /*1290*/  BSYNC.RECONVERGENT B3 ;  /* 0x0000000000037941 */ /* 0x000fea0003800200 */
.L_x_38:
[----:B------:R-:W-:Y:S05]  /*12a0*/  WARPSYNC.ALL ;  /* 0x0000000000007948 */ /* 0x000fea0003800000 */
[----:B------:R-:W-:Y:S01]  /*12b0*/  NOP ;  /* 0x0000000000007918 */ /* 0x000fe20000000000 */
[----:B------:R-:W-:Y:S04]  /*12c0*/  BSSY.RECONVERGENT B3, `(.L_x_43) ;  /* 0x000000e000037945 */ /* 0x000fe80003800200 */
[----:B------:R-:W-:Y:S05]  /*12d0*/  @P3 BRA `(.L_x_44) ;  /* 0x0000000000303947 */ /* 0x000fea0003800000 */
[----:B------:R-:W2:Y:S02]  /*12e0*/  LDS R3, [UR8+0x34] ;  /* 0x00003408ff037984 */ /* 0x000ea40008000800 */
[----:B--2---:R-:W2:Y:S02]  /*12f0*/  LDC.64 R4, c[0x0][0x3b8] ;  /* 0x0000ee00ff047b82 */ /* 0x004ea40000000a00 */
[----:B---3-5:R-:W3:Y:S01]  /*1300*/  LDS R2, [UR8+0x1c] ;  /* 0x00001c08ff027984 */ /* 0x028ee20008000800 */
[C---:B--2---:R-:W-:Y:S01]  /*1310*/  SHF.L.U64.HI R5, R4.reuse, 0x1, R5 ;  /* 0x0000000104057819 */ /* 0x044fe20000010205 */
[----:B------:R-:W-:-:S03]  /*1320*/  IMAD.SHL.U32 R4, R4, 0x2, RZ ;  /* 0x0000000204047824 */ /* 0x000fc600078e00ff */
[--C-:B------:R-:W-:Y:S02]  /*1330*/  SHF.R.U32.HI R7, RZ, 0x4, R5.reuse ;  /* 0x00000004ff077819 */ /* 0x100fe40000011605 */
[----:B------:R-:W-:-:S05]  /*1340*/  SHF.R.U64 R4, R4, 0x4, R5 ;  /* 0x0000000404047819 */ /* 0x000fca0000001205 */
[----:B------:R2:W-:Y:S01]  /*1350*/  STS [UR8+0xc], R4 ;  /* 0x00000c04ff007988 */ /* 0x0005e20008000808 */
[----:B------:R-:W-:Y:S02]  /*1360*/  LOP3.LUT R3, R3, 0x7, RZ, 0xb8, !PT ;  /* 0x0000000703037812 */ /* 0x000fe400078eb8ff */
[----:B---3--:R-:W-:-:S03]  /*1370*/  LOP3.LUT R2, R2, 0xf, R7, 0xb8, !PT ;  /* 0x0000000f02027812 */ /* 0x008fc600078eb807 */
[----:B------:R2:W-:Y:S04]  /*1380*/  STS [UR8+0x34], R3 ;  /* 0x00003403ff007988 */ /* 0x0005e80008000808 */
[----:B------:R2:W-:Y:S02]  /*1390*/  STS [UR8+0x1c], R2 ;  /* 0x00001c02ff007988 */ /* 0x0005e40008000808 */
.L_x_44:
[----:B------:R-:W-:Y:S05]  /*13a0*/  BSYNC.RECONVERGENT B3 ;  /* 0x0000000000037941 */ /* 0x000fea0003800200 */
.L_x_43:
[----:B------:R-:W-:Y:S04]  /*13b0*/  BSSY.RECONVERGENT B4, `(.L_x_45) ;  /* 0x000001a000047945 */ /* 0x000fe80003800200 */
[----:B------:R-:W-:Y:S04]  /*13c0*/  BSSY.RELIABLE B3, `(.L_x_46) ;  /* 0x0000015000037945 */ /* 0x000fe80003800100 */
[----:B------:R-:W-:Y:S05]  /*13d0*/  @P3 BRA `(.L_x_47) ;  /* 0x0000000000203947 */ /* 0x000fea0003800000 */
[----:B--23-5:R-:W2:Y:S02]  /*13e0*/  LDS R2, [UR8+0x34] ;  /* 0x00003408ff027984 */ /* 0x02cea40008000800 */
[----:B--2---:R-:W-:-:S05]  /*13f0*/  LOP3.LUT R2, R2, 0x38, RZ, 0xb8, !PT ;  /* 0x0000003802027812 */ /* 0x004fca00078eb8ff */
[----:B------:R2:W-:Y:S01]  /*1400*/  STS [UR8+0x34], R2 ;  /* 0x00003402ff007988 */ /* 0x0005e20008000808 */
[----:B------:R-:W-:Y:S05]  /*1410*/  @P3 BRA `(.L_x_48) ;  /* 0x0000000000203947 */ /* 0x000fea0003800000 */
[----:B--2---:R-:W2:Y:S01]  /*1420*/  LDS R2, [UR8+0x8] ;  /* 0x00000808ff027984 */ /* 0x004ea20008000800 */
[----:B------:R-:W-:-:S05]  /*1430*/  IMAD.MOV.U32 R3, RZ, RZ, 0x780 ;  /* 0x00000780ff037424 */ /* 0x000fca00078e00ff */
[----:B--2---:R-:W-:-:S05]  /*1440*/  LOP3.LUT R2, R2, 0x500, R3, 0xd8, !PT ;  /* 0x0000050002027812 */ /* 0x004fca00078ed803 */
[----:B------:R2:W-:Y:S02]  /*1450*/  STS [UR8+0x8], R2 ;  /* 0x00000802ff007988 */ /* 0x0005e40008000808 */
.L_x_47:
[----:B------:R-:W-:Y:S05]  /*1460*/  @P3 BRA `(.L_x_49) ;  /* 0x0000000000283947 */ /* 0x000fea0003800000 */
[----:B--23-5:R-:W2:Y:S02]  /*1470*/  LDS R2, [UR8+0x8] ;  /* 0x00000808ff027984 */ /* 0x02cea40008000800 */
[----:B--2---:R-:W-:-:S05]  /*1480*/  LOP3.LUT R2, R2, 0x1800, RZ, 0xb8, !PT ;  /* 0x0000180002027812 */ /* 0x004fca00078eb8ff */
[----:B------:R3:W-:Y:S02]  /*1490*/  STS [UR8+0x8], R2 ;  /* 0x00000802ff007988 */ /* 0x0007e40008000808 */
.L_x_48:
[----:B------:R-:W-:Y:S05]  /*14a0*/  @P3 BREAK.RELIABLE B3 ;  /* 0x0000000000033942 */ /* 0x000fea0003800100 */
[----:B------:R-:W-:Y:S05]  /*14b0*/  @P3 BRA `(.L_x_50) ;  /* 0x0000000000243947 */ /* 0x000fea0003800000 */
[----:B--23--:R-:W2:Y:S01]  /*14c0*/  LDS R2, [UR8+0x8] ;  /* 0x00000808ff027984 */ /* 0x00cea20008000800 */
[----:B------:R-:W-:-:S05]  /*14d0*/  IMAD.MOV.U32 R3, RZ, RZ, 0x6000 ;  /* 0x00006000ff037424 */ /* 0x000fca00078e00ff */
[----:B--2---:R-:W-:-:S04]  /*14e0*/  LOP3.LUT R2, R2, 0x6000, R3, 0xd8, !PT ;  /* 0x0000600002027812 */ /* 0x004fc800078ed803 */
[----:B------:R-:W-:-:S05]  /*14f0*/  LOP3.LUT R2, R2, 0x400000, RZ, 0xb8, !PT ;  /* 0x0040000002027812 */ /* 0x000fca00078eb8ff */
[----:B------:R2:W-:Y:S02]  /*1500*/  STS [UR8+0x8], R2 ;  /* 0x00000802ff007988 */ /* 0x0005e40008000808 */
.L_x_49:
[----:B------:R-:W-:Y:S05]  /*1510*/  BSYNC.RELIABLE B3 ;  /* 0x0000000000037941 */ /* 0x000fea0003800100 */
.L_x_46:
[----:B--23-5:R-:W2:Y:S02]  /*1520*/  @!P3 LDS R2, [UR8+0x8] ;  /* 0x00000808ff02b984 */ /* 0x02cea40008000800 */
[----:B--2---:R-:W-:-:S05]  /*1530*/  @!P3 LOP3.LUT R2, R2, 0x8000, RZ, 0xb8, !PT ;  /* 0x000080000202b812 */ /* 0x004fca00078eb8ff */
[----:B------:R5:W-:Y:S02]  /*1540*/  @!P3 STS [UR8+0x8], R2 ;  /* 0x00000802ff00b988 */ /* 0x000be40008000808 */
.L_x_50:
[----:B------:R-:W-:Y:S05]  /*1550*/  BSYNC.RECONVERGENT B4 ;  /* 0x0000000000047941 */ /* 0x000fea0003800200 */
.L_x_45:
[----:B------:R-:W-:Y:S05]  /*1560*/  WARPSYNC.ALL ;  /* 0x0000000000007948 */ /* 0x000fea0003800000 */
[----:B------:R-:W-:Y:S01]  /*1570*/  NOP ;  /* 0x0000000000007918 */ /* 0x000fe20000000000 */
[----:B------:R-:W-:-:S04]  /*1580*/  UIADD3 UR4, UPT, UPT, UR4, 0x100, URZ ;  /* 0x0000010004047890 */ /* 0x000fc8000fffe0ff */
[----:B------:R-:W-:-:S04]  /*1590*/  UIADD3 UR16, UP0, UPT, UR4, UR16, URZ ;  /* 0x0000001004107290 */ /* 0x000fc8000ff1e0ff */
[----:B------:R-:W-:Y:S01]  /*15a0*/  ULEA.HI.X.SX32 UR17, UR4, UR17, 0x1, UP0 ;  /* 0x0000001104117291 */ /* 0x000fe200080f0eff */
[----:B------:R-:W-:Y:S11]  /*15b0*/  @P0 BRA `(.L_x_51) ;  /* 0x0000000000300947 */ /* 0x000ff60003800000 */
[----:B--23-5:R-:W2:Y:S01]  /*15c0*/  S2R R2, SR_LANEID ;  /* 0x0000000000027919 */ /* 0x02cea20000000000 */
[----:B------:R-:W-:Y:S05]  /*15d0*/  WARPSYNC.ALL ;  /* 0x0000000000007948 */ /* 0x000fea0003800000 */
[----:B------:R-:W-:Y:S01]  /*15e0*/  NOP ;  /* 0x0000000000007918 */ /* 0x000fe20000000000 */
[----:B--2---:R-:W-:-:S05]  /*15f0*/  IMAD.SHL.U32 R4, R2, 0x4, RZ ;  /* 0x0000000402047824 */ /* 0x004fca00078e00ff */
[----:B------:R-:W2:Y:S01]  /*1600*/  LDS R5, [R4+UR8] ;  /* 0x0000000804057984 */ /* 0x000ea20008000800 */
[----:B------:R-:W-:-:S05]  /*1610*/  IADD3 R2, P1, PT, R4, UR16, RZ ;  /* 0x0000001004027c10 */ /* 0x000fca000ff3e0ff */
[----:B------:R-:W-:-:S05]  /*1620*/  IMAD.X R3, RZ, RZ, UR17, P1 ;  /* 0x00000011ff037e24 */ /* 0x000fca00088e06ff */
[----:B--2---:R2:W3:Y:S01]  /*1630*/  ATOMG.E.EXCH.STRONG.GPU PT, RZ, [R2], R5 ;  /* 0x0000000502ff73a8 */ /* 0x0044e200041ee100 */
[----:B------:R-:W-:-:S04]  /*1640*/  DEPBAR {5,4,3,2,1,0} ;  /* 0x0000003f0000791a */ /* 0x000fc80000000000 */
[----:B------:R-:W5:Y:S02]  /*1650*/  CCTL.E.C.LDCU.IV.DEEP [UR16] ;  /* 0x0000000010007540 */ /* 0x000f640009c08000 */
[----:B-----5:R2:W-:Y:S01]  /*1660*/  UTMACCTL.IV [UR16] ;  /* 0x00000000100079b9 */ /* 0x0205e20008000000 */
[----:B------:R-:W-:Y:S01]  /*1670*/  NOP ;  /* 0x0000000000007918 */ /* 0x000fe20000000000 */
.L_x_51:
[----:B------:R-:W-:Y:S05]  /*1680*/  @P0 BRA `(.L_x_52) ;  /* 0x00000000000c0947 */ /* 0x000fea0003800000 */
[----:B------:R0:W-:Y:S01]  /*1690*/  UTMACMDFLUSH ;  /* 0x00000000000079b7 */ /* 0x0001e20000000000 */
[----:B------:R-:W-:Y:S05]  /*16a0*/  @P0 BRA `(.L_x_52) ;  /* 0x0000000000040947 */ /* 0x000fea0003800000 */
[----:B------:R-:W-:-:S04]  /*16b0*/  DEPBAR.LE SB0, 0x0 ;  /* 0x000080000000791a */ /* 0x000fc80000000000 */
.L_x_52:
[----:B------:R-:W-:Y:S05]  /*16c0*/  WARPSYNC.ALL ;  /* 0x0000000000007948 */ /* 0x000fea0003800000 */
[----:B------:R-:W-:Y:S01]  /*16d0*/  NOP ;  /* 0x0000000000007918 */ /* 0x000fe20000000000 */
[----:B---3--:R-:W-:Y:S01]  /*16e0*/  BAR.SYNC.DEFER_BLOCKING 0x0 ;  /* 0x0000000000007b1d */ /* 0x008fe20000010000 */
[----:B--2--5:R-:W-:Y:S01]  /*16f0*/  SHF.R.U32.HI R2, RZ, 0x5, R0 ;  /* 0x00000005ff027819 */ /* 0x024fe20000011600 */
[----:B------:R-:W-:Y:S01]  /*1700*/  UIADD3 UR14, UPT, UPT, UR8, 0x8010, URZ ;  /* 0x00008010080e7890 */ /* 0x000fe2000fffe0ff */
[----:B------:R-:W-:Y:S01]  /*1710*/  ISETP.GE.AND P0, PT, R10, 0x1, PT ;  /* 0x000000010a00780c */ /* 0x000fe20003f06270 */
[----:B------:R-:W-:Y:S01]  /*1720*/  USHF.L.U32 UR15, UR7, 0x7, URZ ;  /* 0x00000007070f7899 */ /* 0x000fe200080006ff */
[----:B------:R-:W-:Y:S01]  /*1730*/  R2UR UR18, R2 ;  /* 0x00000000021272ca */ /* 0x000fe200000e0000 */
[----:B------:R-:W-:Y:S01]  /*1740*/  VOTEU.ALL UP0, P3 ;  /* 0x0000000000ff7886 */ /* 0x000fe20001800000 */
[----:B------:R-:W-:Y:S01]  /*1750*/  UMOV UR4, 0x1 ;  /* 0x0000000100047882 */ /* 0x000fe20000000000 */
[----:B------:R-:W-:Y:S01]  /*1760*/  VOTEU.ALL UP1, P3 ;  /* 0x0000000000ff7886 */ /* 0x000fe20001820000 */
[----:B------:R-:W-:Y:S01]  /*1770*/  USHF.L.U32 UR19, UR19, 0x7, URZ ;  /* 0x0000000713137899 */ /* 0x000fe200080006ff */
[----:B------:R-:W-:Y:S01]  /*1780*/  BSSY.RECONVERGENT B4, `(.L_x_53) ;  /* 0x0000018000047945 */ /* 0x000fe20003800200 */
[----:B------:R-:W-:-:S04]  /*1790*/  @!UP0 UIADD3 UR10, UPT, UPT, -UR4, 0x100000, URZ ;  /* 0x00100000040a8890 */ /* 0x000fc8000fffe1ff */
[----:B------:R-:W-:Y:S02]  /*17a0*/  @!UP0 USHF.L.U32 UR11, UR10, 0xb, URZ ;  /* 0x0000000b0a0b8899 */ /* 0x000fe400080006ff */
[----:B------:R-:W-:Y:S02]  /*17b0*/  @!UP0 USHF.L.U32 UR10, UR10, 0x1, URZ ;  /* 0x000000010a0a8899 */ /* 0x000fe400080006ff */
[----:B------:R-:W-:-:S04]  /*17c0*/  @!UP0 UIADD3 UR4, UPT, UPT, -UR4, 0x100000, URZ ;  /* 0x0010000004048890 */ /* 0x000fc8000fffe1ff */
[----:B------:R-:W-:Y:S02]  /*17d0*/  @!UP0 USHF.L.U32 UR5, UR4, 0xb, URZ ;  /* 0x0000000b04058899 */ /* 0x000fe400080006ff */
[----:B------:R-:W-:Y:S01]  /*17e0*/  @!UP0 USHF.L.U32 UR4, UR4, 0x1, URZ ;  /* 0x0000000104048899 */ /* 0x000fe200080006ff */
[----:B------:R-:W-:Y:S01]  /*17f0*/  VOTEU.ALL UP0, P3 ;  /* 0x0000000000ff7886 */ /* 0x000fe20001800000 */
[----:B------:R-:W2:Y:S04]  /*1800*/  FENCE.VIEW.ASYNC.S ;  /* 0x00000000000073c6 */ /* 0x000ea80000000000 */
[----:B--2---:R2:W3:Y:S06]  /*1810*/  @!UP0 SYNCS.EXCH.64 URZ, [UR8+0x8000], UR10 ;  /* 0x0080000a08ff85b2 */ /* 0x0044ec0008000100 */
[----:B------:R2:W3:Y:S02]  /*1820*/  @!UP1 SYNCS.EXCH.64 URZ, [UR8+0x8010], UR4 ;  /* 0x0080100408ff95b2 */ /* 0x0004e40008000100 */
[----:B---3--:R-:W-:Y:S06]  /*1830*/  BAR.SYNC.DEFER_BLOCKING 0x0 ;  /* 0x0000000000007b1d */ /* 0x008fec0000010000 */
[----:B------:R-:W-:Y:S05]  /*1840*/  @P3 BRA `(.L_x_54) ;  /* 0x00000000002c3947 */ /* 0x000fea0003800000 */
[----:B--2---:R-:W-:Y:S02]  /*1850*/  UMOV UR4, 0x1 ;  /* 0x0000000100047882 */ /* 0x004fe40000000000 */
[----:B------:R-:W-:-:S04]  /*1860*/  UIADD3 UR10, UPT, UPT, -UR4, 0x100000, URZ ;  /* 0x00100000040a7890 */ /* 0x000fc8000fffe1ff */
[----:B------:R-:W-:Y:S02]  /*1870*/  USHF.L.U32 UR11, UR10, 0xb, URZ ;  /* 0x0000000b0a0b7899 */ /* 0x000fe400080006ff */
[----:B------:R-:W-:Y:S02]  /*1880*/  USHF.L.U32 UR10, UR10, 0x1, URZ ;  /* 0x000000010a0a7899 */ /* 0x000fe400080006ff */
[----:B------:R-:W-:-:S04]  /*1890*/  UIADD3 UR4, UPT, UPT, -UR4, 0x100000, URZ ;  /* 0x0010000004047890 */ /* 0x000fc8000fffe1ff */
[----:B------:R-:W-:Y:S02]  /*18a0*/  USHF.L.U32 UR5, UR4, 0xb, URZ ;  /* 0x0000000b04057899 */ /* 0x000fe400080006ff */
[----:B------:R-:W-:Y:S01]  /*18b0*/  USHF.L.U32 UR4, UR4, 0x1, URZ ;  /* 0x0000000104047899 */ /* 0x000fe200080006ff */
[----:B------:R-:W2:Y:S03]  /*18c0*/  FENCE.VIEW.ASYNC.S ;  /* 0x00000000000073c6 */ /* 0x000ea60000000000 */
[----:B--2---:R3:W5:Y:S08]  /*18d0*/  SYNCS.EXCH.64 URZ, [UR8+0x8008], UR10 ;  /* 0x0080080a08ff75b2 */ /* 0x0047700008000100 */
[----:B------:R3:W2:Y:S02]  /*18e0*/  SYNCS.EXCH.64 URZ, [UR8+0x8018], UR4 ;  /* 0x0080180408ff75b2 */ /* 0x0006a40008000100 */
[----:B---3--:R-:W-:Y:S01]  /*18f0*/  NOP ;  /* 0x0000000000007918 */ /* 0x008fe20000000000 */
.L_x_54:
[----:B--2---:R-:W-:Y:S05]  /*1900*/  BSYNC.RECONVERGENT B4 ;  /* 0x0000000000047941 */ /* 0x004fea0003800200 */
.L_x_53:
[----:B------:R-:W-:Y:S05]  /*1910*/  @!P0 BRA `(.L_x_55) ;  /* 0x00000008003c8947 */ /* 0x000fea0003800000 */
[----:B-----5:R-:W-:Y:S01]  /*1920*/  BAR.SYNC.DEFER_BLOCKING 0x0 ;  /* 0x0000000000007b1d */ /* 0x020fe20000010000 */
[----:B------:R-:W-:Y:S01]  /*1930*/  @!P3 IMAD.MOV.U32 R2, RZ, RZ, 0x4000 ;  /* 0x00004000ff02b424 */ /* 0x000fe200078e00ff */
[----:B------:R-:W-:Y:S02]  /*1940*/  ELECT P1, URZ, PT ;  /* 0x0000000000ff782f */ /* 0x000fe40003820000 */
[----:B------:R-:W-:Y:S02]  /*1950*/  ELECT P0, URZ, PT ;  /* 0x0000000000ff782f */ /* 0x000fe40003800000 */
[C---:B------:R-:W-:Y:S01]  /*1960*/  ISETP.LT.U32.AND P1, PT, R68.reuse, 0x20, P1 ;  /* 0x000000204400780c */ /* 0x040fe20000f21070 */
[----:B------:R-:W-:Y:S01]  /*1970*/  UMOV UR11, UR15 ;  /* 0x0000000f000b7c82 */ /* 0x000fe20008000000 */
[----:B------:R-:W-:Y:S01]  /*1980*/  ISETP.LT.U32.AND P0, PT, R68, 0x40, P0 ;  /* 0x000000404400780c */ /* 0x000fe20000701070 */
[----:B------:R-:W-:-:S04]  /*1990*/  ULOP3.LUT UR4, UR18, 0x1, URZ, 0xc0, !UPT ;  /* 0x0000000112047892 */ /* 0x000fc8000f8ec0ff */
[----:B------:R-:W-:Y:S02]  /*19a0*/  ULEA UR5, UR4, UR8, 0xc ;  /* 0x0000000804057291 */ /* 0x000fe4000f8e60ff */
[----:B------:R-:W-:-:S04]  /*19b0*/  ULEA UR6, UR4, UR19, 0x6 ;  /* 0x0000001304067291 */ /* 0x000fc8000f8e30ff */
[----:B------:R-:W-:Y:S01]  /*19c0*/  VOTEU.ANY UP0, P1 ;  /* 0x0000000000ff7886 */ /* 0x000fe20000800100 */
[----:B------:R-:W-:Y:S01]  /*19d0*/  VOTEU.ANY UP2, P1 ;  /* 0x0000000000ff7886 */ /* 0x000fe20000840100 */
[----:B------:R-:W-:Y:S01]  /*19e0*/  VOTEU.ANY UP1, P0 ;  /* 0x0000000000ff7886 */ /* 0x000fe20000020100 */
[----:B------:R-:W-:Y:S01]  /*19f0*/  VOTEU.ANY UP3, P0 ;  /* 0x0000000000ff7886 */ /* 0x000fe20000060100 */
[----:B------:R2:W-:Y:S01]  /*1a00*/  @!P3 SYNCS.ARRIVE.TRANS64 RZ, [UR8+0x8000], R2 ;  /* 0x00800002ffffb9a7 */ /* 0x0005e20008000008 */
[----:B------:R3:W-:Y:S06]  /*1a10*/  MEMBAR.ALL.CTA ;  /* 0x0000000000007992 */ /* 0x0007ec0000008000 */
[----:B---3--:R-:W3:Y:S01]  /*1a20*/  FENCE.VIEW.ASYNC.S ;  /* 0x00000000000073c6 */ /* 0x008ee20000000000 */
[----:B------:R-:W-:Y:S01]  /*1a30*/  @UP0 UIADD3 UR9, UPT, UPT, UR8, 0x8000, URZ ;  /* 0x0000800008090890 */ /* 0x000fe2000fffe0ff */
[----:B------:R-:W-:Y:S01]  /*1a40*/  @UP0 UMOV UR10, URZ ;  /* 0x000000ff000a0c82 */ /* 0x000fe20008000000 */
[----:B------:R-:W-:-:S02]  /*1a50*/  @UP1 UIADD3 UR4, UPT, UPT, UR5, 0x4000, URZ ;  /* 0x0000400005041890 */ /* 0x000fc4000fffe0ff */
[----:B------:R-:W-:Y:S01]  /*1a60*/  @UP1 UIADD3 UR5, UPT, UPT, UR8, 0x8000, URZ ;  /* 0x0000800008051890 */ /* 0x000fe2000fffe0ff */
[----:B------:R-:W-:Y:S01]  /*1a70*/  @UP1 UMOV UR7, URZ ;  /* 0x000000ff00071c82 */ /* 0x000fe20008000000 */
[----:B------:R-:W-:Y:S01]  /*1a80*/  UISETP.NE.U32.AND UP0, UPT, UR18, URZ, UPT ;  /* 0x000000ff1200728c */ /* 0x000fe2000bf05070 */
[----:B---3--:R-:W-:Y:S06]  /*1a90*/  BAR.SYNC.DEFER_BLOCKING 0x0 ;  /* 0x0000000000007b1d */ /* 0x008fec0000010000 */
[----:B------:R2:W-:Y:S02]  /*1aa0*/  @UP2 UTMALDG.2D [UR8], [UR20] ;  /* 0x00000008140025b4 */ /* 0x0005e40008008000 */
[----:B------:R-:W-:Y:S06]  /*1ab0*/  BAR.SYNC.DEFER_BLOCKING 0x0 ;  /* 0x0000000000007b1d */ /* 0x000fec0000010000 */
[----:B------:R2:W-:Y:S02]  /*1ac0*/  @UP3 UTMALDG.2D [UR4], [UR22] ;  /* 0x00000004160035b4 */ /* 0x0005e40008008000 */
[----:B------:R-:W-:Y:S06]  /*1ad0*/  BAR.SYNC.DEFER_BLOCKING 0x0 ;  /* 0x0000000000007b1d */ /* 0x000fec0000010000 */
[----:B------:R-:W3:Y:S02]  /*1ae0*/  SYNCS.PHASECHK.TRANS64.TRYWAIT P0, [UR8+0x8000], RZ ;  /* 0x008000ffff0075a7 */ /* 0x000ee40008001108 */
[----:B--23--:R-:W-:Y:S05]  /*1af0*/  @!P0 BRA `(.L_x_56) ;  /* 0x0000000c00c88947 */ /* 0x00cfea0003800000 */
.L_x_70:
[----:B------:R-:W-:Y:S05]  /*1b00*/  BRA.U UP0, `(.L_x_57) ;  /* 0x00000001005c7547 */ /* 0x000fea000b800000 */
[----:B------:R-:W-:Y:S02]  /*1b10*/  UIADD3 UR4, UPT, UPT, UR8, 0x4000, URZ ;  /* 0x0000400008047890 */ /* 0x000fe4000fffe0ff */
[----:B------:R-:W-:Y:S02]  /*1b20*/  USHF.R.U32.HI UR5, URZ, 0x4, UR8 ;  /* 0x00000004ff057899 */ /* 0x000fe40008011608 */
[----:B------:R-:W-:Y:S02]  /*1b30*/  USHF.R.U32.HI UR6, URZ, 0x4, UR4 ;  /* 0x00000004ff067899 */ /* 0x000fe40008011604 */
[----:B------:R-:W-:Y:S02]  /*1b40*/  USGXT.U32 UR4, UR5, 0xe ;  /* 0x0000000e0504789a */ /* 0x000fe40008000000 */
[----:B------:R-:W-:Y:S01]  /*1b50*/  USGXT.U32 UR6, UR6, 0xe ;  /* 0x0000000e0606789a */ /* 0x000fe20008000000 */
[----:B------:R-:W-:Y:S01]  /*1b60*/  UMOV UR12, 0x1000080 ;  /* 0x01000080000c7882 */ /* 0x000fe20000000000 */
[----:B------:R-:W-:Y:S01]  /*1b70*/  UMOV UR13, 0x40004040 ;  /* 0x40004040000d7882 */ /* 0x000fe20000000000 */
[----:B------:R-:W-:Y:S01]  /*1b80*/  UMOV UR7, URZ ;  /* 0x000000ff00077c82 */ /* 0x000fe20008000000 */
[----:B------:R-:W-:Y:S01]  /*1b90*/  UMOV UR10, 0xfffffffe ;  /* 0xfffffffe000a7882 */ /* 0x000fe20000000000 */
[----:B------:R-:W-:Y:S01]  /*1ba0*/  UMOV UR11, 0x7fffbfdf ;  /* 0x7fffbfdf000b7882 */ /* 0x000fe20000000000 */
[----:B------:R-:W-:Y:S01]  /*1bb0*/  UMOV UR5, URZ ;  /* 0x000000ff00057c82 */ /* 0x000fe20008000000 */
[----:B------:R-:W-:-:S02]  /*1bc0*/  UIADD3.64 UR12, UPT, UPT, UR6, UR12, URZ ;  /* 0x0000000c060c7297 */ /* 0x000fc4000fffe0ff */
[----:B------:R-:W-:Y:S02]  /*1bd0*/  ULOP3.LUT UR6, UR6, 0x1000000, URZ, 0xfc, !UPT ;  /* 0x0100000006067892 */ /* 0x000fe4000f8efcff */
[----:B------:R-:W-:Y:S01]  /*1be0*/  UIADD3.64 UR10, UPT, UPT, UR4, -UR10, URZ ;  /* 0x8000000a040a7297 */ /* 0x000fe2000fffe0ff */
[----:B------:R-:W-:Y:S01]  /*1bf0*/  UMOV UR26, 0x0 ;  /* 0x00000000001a7882 */ /* 0x000fe20000000000 */
[----:B------:R-:W-:Y:S01]  /*1c00*/  UMOV UR27, 0x8210490 ;  /* 0x08210490001b7882 */ /* 0x000fe20000000000 */
[----:B------:R-:W-:Y:S01]  /*1c10*/  UMOV UR5, 0x80004020 ;  /* 0x8000402000057882 */ /* 0x000fe20000000000 */
[----:B------:R-:W-:Y:S01]  /*1c20*/  UMOV UR7, 0x40004040 ;  /* 0x4000404000077882 */ /* 0x000fe20000000000 */
[----:B------:R-:W-:Y:S01]  /*1c30*/  UMOV UR28, 0x0 ;  /* 0x00000000001c7882 */ /* 0x000fe20000000000 */
[----:B------:R-:W-:Y:S01]  /*1c40*/  UMOV UR29, 0x8210490 ;  /* 0x08210490001d7882 */ /* 0x000fe20000000000 */
[----:B------:R2:W-:Y:S02]  /*1c50*/  UTCHMMA gdesc[UR4], gdesc[UR6], tmem[UR24], tmem[UR26], idesc[UR27], !UPT ;  /* 0x00ff1a06040075ea */ /* 0x0005e4000f800018 */
[----:B------:R2:W-:Y:S01]  /*1c60*/  UTCHMMA gdesc[UR10], gdesc[UR12], tmem[UR24], tmem[UR28], idesc[UR29], UPT ;  /* 0x00ff1c0c0a0075ea */ /* 0x0005e2000b800018 */
[----:B------:R-:W-:-:S02]  /*1c70*/  NOP ;  /* 0x0000000000007918 */ /* 0x000fc40000000000 */
.L_x_57:
[----:B------:R-:W-:Y:S01]  /*1c80*/  ELECT P0, URZ, PT ;  /* 0x0000000000ff782f */ /* 0x000fe20003800000 */
[----:B--2---:R-:W-:Y:S01]  /*1c90*/  UMOV UR4, UR14 ;  /* 0x0000000e00047c82 */ /* 0x004fe20008000000 */
[----:B------:R-:W-:Y:S02]  /*1ca0*/  UMOV UR5, URZ ;  /* 0x000000ff00057c82 */ /* 0x000fe40008000000 */
[----:B------:R-:W-:-:S13]  /*1cb0*/  ISETP.LT.U32.AND P0, PT, R68, 0x20, P0 ;  /* 0x000000204400780c */ /* 0x000fda0000701070 */
[----:B------:R-:W-:Y:S01]  /*1cc0*/  VOTEU.ANY UP0, P0 ;  /* 0x0000000000ff7886 */ /* 0x000fe20000000100 */
[----:B------:R-:W-:Y:S01]  /*1cd0*/  VOTEU.ANY UP1, P0 ;  /* 0x0000000000ff7886 */ /* 0x000fe20000020100 */
[----:B------:R-:W-:-:S03]  /*1ce0*/  ISETP.GE.U32.AND P0, PT, R10, 0x21, PT ;  /* 0x000000210a00780c */ /* 0x000fc60003f06070 */
[----:B------:R-:W-:Y:S02]  /*1cf0*/  @UP0 UMOV UR4, UR4 ;  /* 0x0000000400040c82 */ /* 0x000fe40008000000 */
[----:B------:R2:W-:Y:S01]  /*1d00*/  @UP1 UTCBAR [UR4], URZ ;  /* 0x000000ff040013e9 */ /* 0x0005e200080000ff */
[----:B------:R-:W-:Y:S06]  /*1d10*/  BAR.SYNC.DEFER_BLOCKING 0x0 ;  /* 0x0000000000007b1d */ /* 0x000fec0000010000 */
[----:B------:R-:W3:Y:S02]  /*1d20*/  SYNCS.PHASECHK.TRANS64.TRYWAIT P1, [UR8+0x8010], RZ ;  /* 0x008010ffff0075a7 */ /* 0x000ee40008021108 */
[----:B--23--:R-:W-:Y:S05]  /*1d30*/  @!P1 BRA `(.L_x_58) ;  /* 0x0000000c00449947 */ /* 0x00cfea0003800000 */
.L_x_71:
[----:B------:R-:W-:Y:S01]  /*1d40*/  UMOV UR4, URZ ;  /* 0x000000ff00047c82 */ /* 0x000fe20008000000 */
[----:B------:R-:W-:Y:S05]  /*1d50*/  @!P0 BRA `(.L_x_55) ;  /* 0x00000004002c8947 */ /* 0x000fea0003800000 */
[----:B------:R-:W2:Y:S01]  /*1d60*/  LDCU UR32, c[0x0][0x3a0] ;  /* 0x00007400ff2077ac */ /* 0x000ea20008000800 */
[----:B------:R-:W-:Y:S01]  /*1d70*/  UMOV UR9, 0x1 ;  /* 0x0000000100097882 */ /* 0x000fe20000000000 */
[----:B------:R-:W-:-:S05]  /*1d80*/  UMOV UR14, 0x20 ;  /* 0x00000020000e7882 */ /* 0x000fca0000000000 */
.L_x_62:
[----:B------:R-:W-:Y:S01]  /*1d90*/  BAR.SYNC.DEFER_BLOCKING 0x0 ;  /* 0x0000000000007b1d */ /* 0x000fe20000010000 */
[----:B------:R-:W-:Y:S01]  /*1da0*/  ULEA UR25, UR9, UR8, 0x3 ;  /* 0x0000000809197291 */ /* 0x000fe2000f8e18ff */
[----:B------:R-:W-:Y:S01]  /*1db0*/  @!P3 IMAD.MOV.U32 R2, RZ, RZ, 0x4000 ;  /* 0x00004000ff02b424 */ /* 0x000fe200078e00ff */
[----:B------:R-:W-:Y:S01]  /*1dc0*/  ELECT P1, URZ, PT ;  /* 0x0000000000ff782f */ /* 0x000fe20003820000 */
[----:B------:R-:W-:-:S03]  /*1dd0*/  ULEA UR12, UR9, UR8, 0xd ;  /* 0x00000008090c7291 */ /* 0x000fc6000f8e68ff */
[----:B------:R-:W-:Y:S02]  /*1de0*/  ISETP.LT.U32.AND P1, PT, R68, 0x20, P1 ;  /* 0x000000204400780c */ /* 0x000fe40000f21070 */
[----:B------:R-:W-:Y:S01]  /*1df0*/  ELECT P0, URZ, PT ;  /* 0x0000000000ff782f */ /* 0x000fe20003800000 */
[----:B------:R-:W-:-:S03]  /*1e00*/  ULOP3.LUT UR28, UR18, 0x1, URZ, 0xc0, !UPT ;  /* 0x00000001121c7892 */ /* 0x000fc6000f8ec0ff */
[----:B------:R-:W-:Y:S01]  /*1e10*/  ISETP.LT.U32.AND P0, PT, R68, 0x40, P0 ;  /* 0x000000404400780c */ /* 0x000fe20000701070 */
[----:B------:R-:W-:Y:S02]  /*1e20*/  UIADD3 UR5, UPT, UPT, UR12, 0x4000, URZ ;  /* 0x000040000c057890 */ /* 0x000fe4000fffe0ff */
[----:B------:R-:W-:Y:S02]  /*1e30*/  ULEA UR30, UR28, UR19, 0x6 ;  /* 0x000000131c1e7291 */ /* 0x000fe4000f8e30ff */
[----:B------:R-:W-:Y:S01]  /*1e40*/  ULEA UR28, UR28, UR5, 0xc ;  /* 0x000000051c1c7291 */ /* 0x000fe2000f8e60ff */
[----:B------:R-:W-:Y:S01]  /*1e50*/  UMOV UR31, UR14 ;  /* 0x0000000e001f7c82 */ /* 0x000fe20008000000 */
[----:B------:R-:W-:Y:S01]  /*1e60*/  VOTEU.ANY UP0, P1 ;  /* 0x0000000000ff7886 */ /* 0x000fe20000800100 */
[----:B------:R-:W-:Y:S01]  /*1e70*/  USHF.L.U32 UR6, UR4, 0x1f, URZ ;  /* 0x0000001f04067899 */ /* 0x000fe200080006ff */
[----:B------:R3:W-:Y:S01]  /*1e80*/  @!P3 SYNCS.ARRIVE.TRANS64 RZ, [UR25+0x8000], R2 ;  /* 0x00800002ffffb9a7 */ /* 0x0007e20008000019 */
[----:B------:R5:W-:Y:S06]  /*1e90*/  MEMBAR.ALL.CTA ;  /* 0x0000000000007992 */ /* 0x000bec0000008000 */
[----:B-----5:R-:W5:Y:S01]  /*1ea0*/  FENCE.VIEW.ASYNC.S ;  /* 0x00000000000073c6 */ /* 0x020f620000000000 */
[----:B------:R-:W-:Y:S01]  /*1eb0*/  @UP0 UIADD3 UR13, UPT, UPT, UR25, 0x8000, URZ ;  /* 0x00008000190d0890 */ /* 0x000fe2000fffe0ff */
[----:B-----5:R-:W-:Y:S01]  /*1ec0*/  VOTEU.ANY UP0, P1 ;  /* 0x0000000000ff7886 */ /* 0x020fe20000800100 */
[----:B------:R-:W-:Y:S01]  /*1ed0*/  VOTEU.ANY UP1, P0 ;  /* 0x0000000000ff7886 */ /* 0x000fe20000020100 */
[----:B---3--:R-:W-:-:S04]  /*1ee0*/  IMAD.U32 R2, RZ, RZ, UR6 ;  /* 0x00000006ff027e24 */ /* 0x008fc8000f8e00ff */
[----:B------:R-:W-:Y:S01]  /*1ef0*/  @UP1 UIADD3 UR29, UPT, UPT, UR25, 0x8000, URZ ;  /* 0x00008000191d1890 */ /* 0x000fe2000fffe0ff */
[----:B------:R-:W-:Y:S01]  /*1f00*/  VOTEU.ANY UP1, P0 ;  /* 0x0000000000ff7886 */ /* 0x000fe20000020100 */
[----:B------:R-:W-:Y:S06]  /*1f10*/  BAR.SYNC.DEFER_BLOCKING 0x0 ;  /* 0x0000000000007b1d */ /* 0x000fec0000010000 */
[----:B------:R3:W-:Y:S01]  /*1f20*/  @UP0 UTMALDG.2D [UR12], [UR20] ;  /* 0x0000000c140005b4 */ /* 0x0007e20008008000 */
[----:B------:R-:W-:Y:S01]  /*1f30*/  UISETP.NE.U32.AND UP0, UPT, UR18, URZ, UPT ;  /* 0x000000ff1200728c */ /* 0x000fe2000bf05070 */
[----:B------:R-:W-:Y:S06]  /*1f40*/  BAR.SYNC.DEFER_BLOCKING 0x0 ;  /* 0x0000000000007b1d */ /* 0x000fec0000010000 */
[----:B------:R3:W-:Y:S02]  /*1f50*/  @UP1 UTMALDG.2D [UR28], [UR22] ;  /* 0x0000001c160015b4 */ /* 0x0007e40008008000 */
[----:B------:R-:W-:Y:S06]  /*1f60*/  BAR.SYNC.DEFER_BLOCKING 0x0 ;  /* 0x0000000000007b1d */ /* 0x000fec0000010000 */
[----:B------:R-:W5:Y:S02]  /*1f70*/  SYNCS.PHASECHK.TRANS64.TRYWAIT P0, [UR25+0x8000], R2 ;  /* 0x00800002ff0075a7 */ /* 0x000f640008001119 */
[----:B---3-5:R-:W-:Y:S05]  /*1f80*/  @!P0 BRA `(.L_x_59) ;  /* 0x0000000800bc8947 */ /* 0x028fea0003800000 */
.L_x_72:
[----:B------:R-:W-:Y:S05]  /*1f90*/  BRA.U UP0, `(.L_x_60) ;  /* 0x0000000100507547 */ /* 0x000fea000b800000 */
[----:B------:R-:W-:Y:S02]  /*1fa0*/  USHF.R.U32.HI UR10, URZ, 0x4, UR12 ;  /* 0x00000004ff0a7899 */ /* 0x000fe4000801160c */
[----:B------:R-:W-:Y:S02]  /*1fb0*/  USHF.R.U32.HI UR12, URZ, 0x4, UR5 ;  /* 0x00000004ff0c7899 */ /* 0x000fe40008011605 */
[----:B------:R-:W-:Y:S02]  /*1fc0*/  USGXT.U32 UR10, UR10, 0xe ;  /* 0x0000000e0a0a789a */ /* 0x000fe40008000000 */
[----:B------:R-:W-:Y:S02]  /*1fd0*/  USGXT.U32 UR12, UR12, 0xe ;  /* 0x0000000e0c0c789a */ /* 0x000fe40008000000 */
[----:B------:R-:W-:Y:S02]  /*1fe0*/  UIADD3 UR26, UP0, UPT, UR10, 0x2, URZ ;  /* 0x000000020a1a7890 */ /* 0x000fe4000ff1e0ff */
[----:B------:R-:W-:Y:S01]  /*1ff0*/  UIADD3 UR28, UP1, UPT, UR12, 0x1000080, URZ ;  /* 0x010000800c1c7890 */ /* 0x000fe2000ff3e0ff */
[----:B------:R-:W-:Y:S01]  /*2000*/  UMOV UR5, URZ ;  /* 0x000000ff00057c82 */ /* 0x000fe20008000000 */
[----:B------:R-:W-:Y:S01]  /*2010*/  UMOV UR6, URZ ;  /* 0x000000ff00067c82 */ /* 0x000fe20008000000 */
[----:B------:R-:W-:-:S02]  /*2020*/  ULOP3.LUT UR12, UR12, 0x1000000, URZ, 0xfc, !UPT ;  /* 0x010000000c0c7892 */ /* 0x000fc4000f8efcff */
[----:B------:R-:W-:Y:S02]  /*2030*/  UIADD3.X UR27, UPT, UPT, UR5, -0x7fffbfe0, URZ, UP0, !UPT ;  /* 0x80004020051b7890 */ /* 0x000fe400087fe4ff */
[----:B------:R-:W-:Y:S01]  /*2040*/  UIADD3.X UR29, UPT, UPT, UR6, 0x40004040, URZ, UP1, !UPT ;  /* 0x40004040061d7890 */ /* 0x000fe20008ffe4ff */
[----:B------:R-:W-:Y:S01]  /*2050*/  UMOV UR30, 0x0 ;  /* 0x00000000001e7882 */ /* 0x000fe20000000000 */
[----:B------:R-:W-:Y:S01]  /*2060*/  UMOV UR31, 0x8210490 ;  /* 0x08210490001f7882 */ /* 0x000fe20000000000 */
[----:B------:R-:W-:Y:S01]  /*2070*/  UMOV UR11, 0x80004020 ;  /* 0x80004020000b7882 */ /* 0x000fe20000000000 */
[----:B------:R-:W-:Y:S01]  /*2080*/  UMOV UR13, 0x40004040 ;  /* 0x40004040000d7882 */ /* 0x000fe20000000000 */
[----:B------:R-:W-:Y:S01]  /*2090*/  UMOV UR6, 0x0 ;  /* 0x0000000000067882 */ /* 0x000fe20000000000 */
[----:B------:R-:W-:Y:S01]  /*20a0*/  UMOV UR7, 0x8210490 ;  /* 0x0821049000077882 */ /* 0x000fe20000000000 */
[----:B------:R3:W-:Y:S02]  /*20b0*/  UTCHMMA gdesc[UR10], gdesc[UR12], tmem[UR24], tmem[UR30], idesc[UR31], UPT ;  /* 0x00ff1e0c0a0075ea */ /* 0x0007e4000b800018 */
[----:B------:R3:W-:Y:S01]  /*20c0*/  UTCHMMA gdesc[UR26], gdesc[UR28], tmem[UR24], tmem[UR6], idesc[UR7], UPT ;  /* 0x00ff061c1a0075ea */ /* 0x0007e2000b800018 */
[----:B------:R-:W-:-:S02]  /*20d0*/  NOP ;  /* 0x0000000000007918 */ /* 0x000fc40000000000 */
.L_x_60:
[----:B------:R-:W-:Y:S01]  /*20e0*/  ELECT P0, URZ, PT ;  /* 0x0000000000ff782f */ /* 0x000fe20003800000 */
[----:B---3--:R-:W-:-:S03]  /*20f0*/  UIADD3 UR6, UPT, UPT, UR25, 0x8010, URZ ;  /* 0x0000801019067890 */ /* 0x008fc6000fffe0ff */
[----:B------:R-:W-:Y:S01]  /*2100*/  ISETP.LT.U32.AND P0, PT, R68, 0x20, P0 ;  /* 0x000000204400780c */ /* 0x000fe20000701070 */
[----:B------:R-:W-:-:S12]  /*2110*/  UMOV UR7, URZ ;  /* 0x000000ff00077c82 */ /* 0x000fd80008000000 */
[----:B------:R-:W-:Y:S01]  /*2120*/  VOTEU.ANY UP0, P0 ;  /* 0x0000000000ff7886 */ /* 0x000fe20000000100 */
[----:B------:R-:W-:-:S04]  /*2130*/  VOTEU.ANY UP1, P0 ;  /* 0x0000000000ff7886 */ /* 0x000fc80000020100 */
[----:B------:R-:W-:Y:S02]  /*2140*/  @UP0 UMOV UR6, UR6 ;  /* 0x0000000600060c82 */ /* 0x000fe40008000000 */
[----:B------:R3:W-:Y:S01]  /*2150*/  @UP1 UTCBAR [UR6], URZ ;  /* 0x000000ff060013e9 */ /* 0x0007e200080000ff */
[----:B------:R-:W-:Y:S06]  /*2160*/  BAR.SYNC.DEFER_BLOCKING 0x0 ;  /* 0x0000000000007b1d */ /* 0x000fec0000010000 */
[----:B------:R-:W5:Y:S02]  /*2170*/  SYNCS.PHASECHK.TRANS64.TRYWAIT P0, [UR25+0x8010], R2 ;  /* 0x00801002ff0075a7 */ /* 0x000f640008001119 */
[----:B---3-5:R-:W-:Y:S05]  /*2180*/  @!P0 BRA `(.L_x_61) ;  /* 0x0000000800488947 */ /* 0x028fea0003800000 */
.L_x_73:
[----:B------:R-:W-:Y:S02]  /*2190*/  UIADD3 UR9, UPT, UPT, UR9, 0x1, URZ ;  /* 0x0000000109097890 */ /* 0x000fe4000fffe0ff */
[----:B------:R-:W-:Y:S02]  /*21a0*/  UIADD3 UR14, UPT, UPT, UR14, 0x20, URZ ;  /* 0x000000200e0e7890 */ /* 0x000fe4000fffe0ff */
[----:B------:R-:W-:-:S04]  /*21b0*/  UISETP.NE.U32.AND UP0, UPT, UR9, 0x2, UPT ;  /* 0x000000020900788c */ /* 0x000fc8000bf05070 */
[----:B------:R-:W-:Y:S02]  /*21c0*/  USEL UR5, URZ, 0x1, UP0 ;  /* 0x00000001ff057887 */ /* 0x000fe40008000000 */
[----:B------:R-:W-:Y:S02]  /*21d0*/  USEL UR9, UR9, URZ, UP0 ;  /* 0x000000ff09097287 */ /* 0x000fe40008000000 */
[----:B--2---:R-:W-:Y:S02]  /*21e0*/  UISETP.GE.AND UP0, UPT, UR14, UR32, UPT ;  /* 0x000000200e00728c */ /* 0x004fe4000bf06270 */
[----:B------:R-:W-:-:S07]  /*21f0*/  ULOP3.LUT UR4, UR4, UR5, URZ, 0x3c, !UPT ;  /* 0x0000000504047292 */ /* 0x000fce000f8e3cff */
[----:B------:R-:W-:Y:S05]  /*2200*/  BRA.U !UP0, `(.L_x_62) ;  /* 0xfffffff908e07547 */ /* 0x000fea000b83ffff */
.L_x_55:
[----:B-----5:R-:W-:Y:S06]  /*2210*/  BAR.SYNC.DEFER_BLOCKING 0x0 ;  /* 0x0000000000007b1d */ /* 0x020fec0000010000 */
[----:B------:R-:W-:Y:S04]  /*2220*/  BSSY.RECONVERGENT B4, `(.L_x_63) ;  /* 0x0000004000047945 */ /* 0x000fe80003800200 */
[----:B------:R-:W-:Y:S05]  /*2230*/  @P3 BRA `(.L_x_64) ;  /* 0x0000000000083947 */ /* 0x000fea0003800000 */
[----:B------:R-:W2:Y:S02]  /*2240*/  SYNCS.CCTL.IV [UR8+0x8000] ;  /* 0x00800000ff0079b1 */ /* 0x000ea40008000008 */
[----:B--2---:R-:W2:Y:S02]  /*2250*/  SYNCS.CCTL.IV [UR8+0x8010] ;  /* 0x00801000ff0079b1 */ /* 0x004ea40008000008 */
.L_x_64:
[----:B------:R-:W-:Y:S05]  /*2260*/  BSYNC.RECONVERGENT B4 ;  /* 0x0000000000047941 */ /* 0x000fea0003800200 */
.L_x_63:
[----:B--2---:R-:W-:Y:S06]  /*2270*/  BAR.SYNC.DEFER_BLOCKING 0x0 ;  /* 0x0000000000007b1d */ /* 0x004fec0000010000 */
[----:B------:R-:W-:Y:S04]  /*2280*/  BSSY.RECONVERGENT B4, `(.L_x_65) ;  /* 0x0000004000047945 */ /* 0x000fe80003800200 */
[----:B------:R-:W-:Y:S05]  /*2290*/  @P3 BRA `(.L_x_66) ;  /* 0x0000000000083947 */ /* 0x000fea0003800000 */
[----:B------:R-:W2:Y:S02]  /*22a0*/  SYNCS.CCTL.IV [UR8+0x8008] ;  /* 0x00800800ff0079b1 */ /* 0x000ea40008000008 */
[----:B--2---:R-:W2:Y:S02]  /*22b0*/  SYNCS.CCTL.IV [UR8+0x8018] ;  /* 0x00801800ff0079b1 */ /* 0x004ea40008000008 */
.L_x_66:
[----:B------:R-:W-:Y:S05]  /*22c0*/  BSYNC.RECONVERGENT B4 ;  /* 0x0000000000047941 */ /* 0x000fea0003800200 */
.L_x_65:
[----:B------:R-:W-:Y:S01]  /*22d0*/  USHF.L.U32 UR4, UR18, 0x15, URZ ;  /* 0x0000001512047899 */ /* 0x000fe200080006ff */
[C---:B------:R-:W-:Y:S01]  /*22e0*/  IMAD.SHL.U32 R2, R0.reuse, 0x80, RZ ;  /* 0x0000008000027824 */ /* 0x040fe200078e00ff */
[----:B------:R-:W-:Y:S01]  /*22f0*/  USHF.L.U32 UR5, UR18, 0x4, URZ ;  /* 0x0000000412057899 */ /* 0x000fe200080006ff */
[----:B------:R-:W-:Y:S01]  /*2300*/  IMAD.SHL.U32 R3, R0, 0x10, RZ ;  /* 0x0000001000037824 */ /* 0x000fe200078e00ff */
[----:B------:R-:W-:Y:S02]  /*2310*/  ULOP3.LUT UR4, UR4, 0x600000, URZ, 0xc0, !UPT ;  /* 0x0060000004047892 */ /* 0x000fe4000f8ec0ff */
[----:B------:R-:W-:Y:S01]  /*2320*/  ULOP3.LUT UR5, UR5, 0x40, URZ, 0xc0, !UPT ;  /* 0x0000004005057892 */ /* 0x000fe2000f8ec0ff */
[----:B------:R-:W-:Y:S02]  /*2330*/  LOP3.LUT R2, R2, 0x7f80, RZ, 0xc0, !PT ;  /* 0x00007f8002027812 */ /* 0x000fe400078ec0ff */
[----:B------:R-:W-:Y:S01]  /*2340*/  ELECT P0, URZ, PT ;  /* 0x0000000000ff782f */ /* 0x000fe20003800000 */
[----:B------:R-:W-:Y:S01]  /*2350*/  UIADD3 UR4, UPT, UPT, UR5, UR4, UR24 ;  /* 0x0000000405047290 */ /* 0x000fe2000fffe018 */
[----:B------:R-:W-:Y:S01]  /*2360*/  LOP3.LUT R2, R2, 0x70, R3, 0xf8, !PT ;  /* 0x0000007002027812 */ /* 0x000fe200078ef803 */
[----:B------:R-:W-:Y:S01]  /*2370*/  ULOP3.LUT UR18, UR18, 0x1, URZ, 0xc0, !UPT ;  /* 0x0000000112127892 */ /* 0x000fe2000f8ec0ff */
[----:B------:R-:W-:Y:S01]  /*2380*/  ISETP.LT.U32.AND P0, PT, R68, 0x40, P0 ;  /* 0x000000404400780c */ /* 0x000fe20000701070 */
[----:B------:R-:W-:Y:S01]  /*2390*/  UMOV UR6, UR15 ;  /* 0x0000000f00067c82 */ /* 0x000fe20008000000 */
[C---:B------:R-:W-:Y:S01]  /*23a0*/  LOP3.LUT R0, R2.reuse, 0x10, RZ, 0x3c, !PT ;  /* 0x0000001002007812 */ /* 0x040fe200078e3cff */
[----:B------:R-:W-:Y:S01]  /*23b0*/  ULEA UR5, UR18, UR19, 0x6 ;  /* 0x0000001312057291 */ /* 0x000fe2000f8e30ff */
[----:B------:R-:W-:-:S02]  /*23c0*/  LOP3.LUT R3, R2, 0x20, RZ, 0x3c, !PT ;  /* 0x0000002002037812 */ /* 0x000fc400078e3cff */
[----:B----4-:R-:W3:Y:S01]  /*23d0*/  LDTM.x64 R4, tmem[UR4] ;  /* 0x00000004000479ee */ /* 0x010ee20008340000 */
[----:B------:R-:W-:Y:S01]  /*23e0*/  NOP ;  /* 0x0000000000007918 */ /* 0x000fe20000000000 */
[----:B------:R-:W-:-:S05]  /*23f0*/  ULEA UR4, UR18, UR8, 0xe ;  /* 0x0000000812047291 */ /* 0x000fca000f8e70ff */
[----:B---3--:R-:W-:Y:S01]  /*2400*/  VOTEU.ANY UP1, P0 ;  /* 0x0000000000ff7886 */ /* 0x008fe20000020100 */
[----:B------:R-:W-:Y:S01]  /*2410*/  VOTEU.ANY UP0, P0 ;  /* 0x0000000000ff7886 */ /* 0x000fe20000000100 */
[----:B------:R-:W-:Y:S02]  /*2420*/  F2FP.BF16.F32.PACK_AB R4, R5, R4 ;  /* 0x000000040504723e */ /* 0x000fe400000010ff */
[----:B------:R-:W-:Y:S02]  /*2430*/  F2FP.BF16.F32.PACK_AB R5, R7, R6 ;  /* 0x000000060705723e */ /* 0x000fe400000010ff */
[----:B------:R-:W-:Y:S02]  /*2440*/  F2FP.BF16.F32.PACK_AB R12, R13, R12 ;  /* 0x0000000c0d0c723e */ /* 0x000fe400000010ff */
[----:B------:R-:W-:Y:S02]  /*2450*/  F2FP.BF16.F32.PACK_AB R6, R9, R8 ;  /* 0x000000080906723e */ /* 0x000fe400000010ff */
[----:B------:R-:W-:-:S02]  /*2460*/  F2FP.BF16.F32.PACK_AB R7, R11, R10 ;  /* 0x0000000a0b07723e */ /* 0x000fc400000010ff */
[----:B------:R-:W-:Y:S02]  /*2470*/  F2FP.BF16.F32.PACK_AB R13, R15, R14 ;  /* 0x0000000e0f0d723e */ /* 0x000fe400000010ff */
[----:B------:R-:W-:Y:S01]  /*2480*/  F2FP.BF16.F32.PACK_AB R20, R21, R20 ;  /* 0x000000141514723e */ /* 0x000fe200000010ff */
[----:B--2---:R2:W-:Y:S01]  /*2490*/  STS.128 [R2+UR8], R4 ;  /* 0x0000000402007988 */ /* 0x0045e20008000c08 */
[----:B------:R-:W-:Y:S02]  /*24a0*/  F2FP.BF16.F32.PACK_AB R14, R17, R16 ;  /* 0x00000010110e723e */ /* 0x000fe400000010ff */
[----:B------:R-:W-:Y:S02]  /*24b0*/  F2FP.BF16.F32.PACK_AB R15, R19, R18 ;  /* 0x00000012130f723e */ /* 0x000fe400000010ff */
[----:B------:R-:W-:Y:S02]  /*24c0*/  F2FP.BF16.F32.PACK_AB R21, R23, R22 ;  /* 0x000000161715723e */ /* 0x000fe400000010ff */
[----:B------:R-:W-:Y:S01]  /*24d0*/  F2FP.BF16.F32.PACK_AB R28, R29, R28 ;  /* 0x0000001c1d1c723e */ /* 0x000fe200000010ff */
[----:B------:R2:W-:Y:S01]  /*24e0*/  STS.128 [R0+UR8], R12 ;  /* 0x0000000c00007988 */ /* 0x0005e20008000c08 */
[----:B------:R-:W-:-:S02]  /*24f0*/  F2FP.BF16.F32.PACK_AB R22, R25, R24 ;  /* 0x000000181916723e */ /* 0x000fc400000010ff */
[----:B------:R-:W-:Y:S02]  /*2500*/  F2FP.BF16.F32.PACK_AB R23, R27, R26 ;  /* 0x0000001a1b17723e */ /* 0x000fe400000010ff */
[----:B------:R-:W-:Y:S02]  /*2510*/  F2FP.BF16.F32.PACK_AB R29, R31, R30 ;  /* 0x0000001e1f1d723e */ /* 0x000fe400000010ff */
[----:B------:R-:W-:Y:S01]  /*2520*/  F2FP.BF16.F32.PACK_AB R36, R37, R36 ;  /* 0x000000242524723e */ /* 0x000fe200000010ff */
[----:B------:R2:W-:Y:S01]  /*2530*/  STS.128 [R3+UR8], R20 ;  /* 0x0000001403007988 */ /* 0x0005e20008000c08 */
[----:B------:R-:W-:Y:S02]  /*2540*/  F2FP.BF16.F32.PACK_AB R30, R33, R32 ;  /* 0x00000020211e723e */ /* 0x000fe400000010ff */
[----:B------:R-:W-:Y:S02]  /*2550*/  F2FP.BF16.F32.PACK_AB R31, R35, R34 ;  /* 0x00000022231f723e */ /* 0x000fe400000010ff */
[----:B------:R-:W-:-:S02]  /*2560*/  F2FP.BF16.F32.PACK_AB R37, R39, R38 ;  /* 0x000000262725723e */ /* 0x000fc400000010ff */
[----:B------:R-:W-:Y:S02]  /*2570*/  F2FP.BF16.F32.PACK_AB R44, R45, R44 ;  /* 0x0000002c2d2c723e */ /* 0x000fe400000010ff */
[----:B------:R-:W-:Y:S02]  /*2580*/  LOP3.LUT R8, R2, 0x30, RZ, 0x3c, !PT ;  /* 0x0000003002087812 */ /* 0x000fe400078e3cff */
[----:B------:R-:W-:Y:S02]  /*2590*/  F2FP.BF16.F32.PACK_AB R38, R41, R40 ;  /* 0x000000282926723e */ /* 0x000fe400000010ff */
[----:B------:R-:W-:Y:S01]  /*25a0*/  F2FP.BF16.F32.PACK_AB R39, R43, R42 ;  /* 0x0000002a2b27723e */ /* 0x000fe200000010ff */
[----:B------:R2:W-:Y:S01]  /*25b0*/  STS.128 [R8+UR8], R28 ;  /* 0x0000001c08007988 */ /* 0x0005e20008000c08 */
[----:B------:R-:W-:Y:S02]  /*25c0*/  F2FP.BF16.F32.PACK_AB R45, R47, R46 ;  /* 0x0000002e2f2d723e */ /* 0x000fe400000010ff */
[----:B------:R-:W-:-:S02]  /*25d0*/  F2FP.BF16.F32.PACK_AB R52, R53, R52 ;  /* 0x000000343534723e */ /* 0x000fc400000010ff */
[C---:B------:R-:W-:Y:S02]  /*25e0*/  LOP3.LUT R9, R2.reuse, 0x40, RZ, 0x3c, !PT ;  /* 0x0000004002097812 */ /* 0x040fe400078e3cff */
[----:B------:R-:W-:Y:S02]  /*25f0*/  F2FP.BF16.F32.PACK_AB R46, R49, R48 ;  /* 0x00000030312e723e */ /* 0x000fe400000010ff */
[----:B------:R-:W-:Y:S01]  /*2600*/  F2FP.BF16.F32.PACK_AB R47, R51, R50 ;  /* 0x00000032332f723e */ /* 0x000fe200000010ff */
[----:B------:R2:W-:Y:S01]  /*2610*/  STS.128 [R9+UR8], R36 ;  /* 0x0000002409007988 */ /* 0x0005e20008000c08 */
[----:B------:R-:W-:Y:S02]  /*2620*/  F2FP.BF16.F32.PACK_AB R53, R55, R54 ;  /* 0x000000363735723e */ /* 0x000fe400000010ff */
[----:B------:R-:W-:Y:S02]  /*2630*/  F2FP.BF16.F32.PACK_AB R60, R61, R60 ;  /* 0x0000003c3d3c723e */ /* 0x000fe400000010ff */
[----:B------:R-:W-:-:S02]  /*2640*/  LOP3.LUT R10, R2, 0x50, RZ, 0x3c, !PT ;  /* 0x00000050020a7812 */ /* 0x000fc400078e3cff */
[----:B------:R-:W-:Y:S02]  /*2650*/  F2FP.BF16.F32.PACK_AB R54, R57, R56 ;  /* 0x000000383936723e */ /* 0x000fe400000010ff */
[----:B------:R-:W-:Y:S01]  /*2660*/  F2FP.BF16.F32.PACK_AB R55, R59, R58 ;  /* 0x0000003a3b37723e */ /* 0x000fe200000010ff */
[----:B------:R2:W-:Y:S01]  /*2670*/  STS.128 [R10+UR8], R44 ;  /* 0x0000002c0a007988 */ /* 0x0005e20008000c08 */
[----:B------:R-:W-:Y:S02]  /*2680*/  F2FP.BF16.F32.PACK_AB R61, R63, R62 ;  /* 0x0000003e3f3d723e */ /* 0x000fe400000010ff */
[C---:B------:R-:W-:Y:S02]  /*2690*/  LOP3.LUT R11, R2.reuse, 0x60, RZ, 0x3c, !PT ;  /* 0x00000060020b7812 */ /* 0x040fe400078e3cff */
[----:B------:R-:W-:Y:S02]  /*26a0*/  F2FP.BF16.F32.PACK_AB R62, R65, R64 ;  /* 0x00000040413e723e */ /* 0x000fe400000010ff */
[----:B------:R-:W-:Y:S01]  /*26b0*/  F2FP.BF16.F32.PACK_AB R63, R67, R66 ;  /* 0x00000042433f723e */ /* 0x000fe200000010ff */
[----:B------:R2:W-:Y:S01]  /*26c0*/  STS.128 [R11+UR8], R52 ;  /* 0x000000340b007988 */ /* 0x0005e20008000c08 */
[----:B------:R-:W-:-:S05]  /*26d0*/  LOP3.LUT R16, R2, 0x70, RZ, 0x3c, !PT ;  /* 0x0000007002107812 */ /* 0x000fca00078e3cff */
[----:B------:R2:W-:Y:S01]  /*26e0*/  STS.128 [R16+UR8], R60 ;  /* 0x0000003c10007988 */ /* 0x0005e20008000c08 */
[----:B------:R3:W-:Y:S06]  /*26f0*/  MEMBAR.ALL.CTA ;  /* 0x0000000000007992 */ /* 0x0007ec0000008000 */
[----:B---3--:R-:W3:Y:S02]  /*2700*/  FENCE.VIEW.ASYNC.S ;  /* 0x00000000000073c6 */ /* 0x008ee40000000000 */
[----:B---3--:R-:W-:Y:S06]  /*2710*/  BAR.SYNC.DEFER_BLOCKING 0x0 ;  /* 0x0000000000007b1d */ /* 0x008fec0000010000 */
[----:B------:R2:W-:Y:S01]  /*2720*/  @UP1 UTMASTG.2D [UR4], [UR16] ;  /* 0x00000004100013b5 */ /* 0x0005e20008008000 */
[----:B------:R0:W-:Y:S01]  /*2730*/  UTMACMDFLUSH ;  /* 0x00000000000079b7 */ /* 0x0001e20000000000 */
[----:B------:R-:W-:-:S04]  /*2740*/  DEPBAR.LE SB0, 0x0 ;  /* 0x000080000000791a */ /* 0x000fc80000000000 */
[----:B------:R-:W-:Y:S08]  /*2750*/  BAR.SYNC.DEFER_BLOCKING 0x0 ;  /* 0x0000000000007b1d */ /* 0x000ff00000010000 */
[----:B------:R-:W-:Y:S06]  /*2760*/  BAR.SYNC.DEFER_BLOCKING 0x0 ;  /* 0x0000000000007b1d */ /* 0x000fec0000010000 */
[----:B--2---:R-:W-:Y:S05]  /*2770*/  @P2 BRA `(.L_x_67) ;  /* 0x0000000000a02947 */ /* 0x004fea0003800000 */
[----:B------:R-:W2:Y:S01]  /*2780*/  S2UR UR5, SR_CgaCtaId ;  /* 0x00000000000579c3 */ /* 0x000ea20000008800 */
[----:B------:R-:W-:Y:S01]  /*2790*/  NOP ;  /* 0x0000000000007918 */ /* 0x000fe20000000000 */
[----:B------:R-:W-:Y:S01]  /*27a0*/  UMOV UR4, 0x50 ;  /* 0x0000005000047882 */ /* 0x000fe20000000000 */
[----:B------:R-:W-:Y:S02]  /*27b0*/  IMAD.U32 R0, RZ, RZ, UR24 ;  /* 0x00000018ff007e24 */ /* 0x000fe4000f8e00ff */
[----:B------:R-:W-:Y:S02]  /*27c0*/  IMAD.MOV.U32 R3, RZ, RZ, 0xf ;  /* 0x0000000fff037424 */ /* 0x000fe400078e00ff */
[----:B------:R-:W-:Y:S01]  /*27d0*/  IMAD.MOV.U32 R7, RZ, RZ, 0x1 ;  /* 0x00000001ff077424 */ /* 0x000fe200078e00ff */
[----:B------:R-:W-:-:S04]  /*27e0*/  LOP3.LUT R0, R0, 0xffff, RZ, 0xc0, !PT ;  /* 0x0000ffff00007812 */ /* 0x000fc800078ec0ff */
[----:B------:R-:W-:-:S05]  /*27f0*/  SHF.R.U32.HI R0, RZ, 0x5, R0 ;  /* 0x00000005ff007819 */ /* 0x000fca0000011600 */
[----:B------:R-:W-:Y:S01]  /*2800*/  VIADD R2, R0, 0x10 ;  /* 0x0000001000027836 */ /* 0x000fe20000000000 */
[----:B------:R-:W-:Y:S01]  /*2810*/  SHF.L.U32 R0, R3, R0, RZ ;  /* 0x0000000003007219 */ /* 0x000fe200000006ff */
[----:B--2---:R-:W-:-:S03]  /*2820*/  ULEA UR6, UR5, UR4, 0x18 ;  /* 0x0000000405067291 */ /* 0x004fc6000f8ec0ff */
[----:B------:R-:W-:-:S04]  /*2830*/  SHF.L.U32 R3, R7, R2, RZ ;  /* 0x0000000207037219 */ /* 0x000fc800000006ff */
[----:B------:R-:W-:Y:S02]  /*2840*/  LOP3.LUT R0, R3, R0, RZ, 0xfc, !PT ;  /* 0x0000000003007212 */ /* 0x000fe400078efcff */
[----:B------:R-:W2:Y:S02]  /*2850*/  LDS R5, [UR6] ;  /* 0x00000006ff057984 */ /* 0x000ea40008000800 */
[C---:B------:R-:W-:Y:S02]  /*2860*/  LOP3.LUT R2, R0.reuse, 0xffff, RZ, 0xc0, !PT ;  /* 0x0000ffff00027812 */ /* 0x040fe400078ec0ff */
[----:B--2---:R-:W-:-:S04]  /*2870*/  LOP3.LUT R3, R0, 0xffff, R5, 0x80, !PT ;  /* 0x0000ffff00037812 */ /* 0x004fc800078e8005 */
[----:B------:R-:W-:-:S13]  /*2880*/  ISETP.NE.AND P0, PT, R3, R2, PT ;  /* 0x000000020300720c */ /* 0x000fda0003f05270 */
[----:B------:R-:W-:Y:S05]  /*2890*/  @P0 BRA `(.L_x_68) ;  /* 0x0000000000500947 */ /* 0x000fea0003800000 */
[----:B------:R-:W-:Y:S02]  /*28a0*/  SHF.R.U32.HI R5, RZ, 0x10, R5 ;  /* 0x00000010ff057819 */ /* 0x000fe40000011605 */
[----:B------:R-:W-:-:S04]  /*28b0*/  SHF.R.U32.HI R2, RZ, 0x10, R0 ;  /* 0x00000010ff027819 */ /* 0x000fc80000011600 */
[----:B------:R-:W-:-:S04]  /*28c0*/  LOP3.LUT R5, R5, R2, RZ, 0xc0, !PT ;  /* 0x0000000205057212 */ /* 0x000fc800078ec0ff */
[----:B------:R-:W-:-:S13]  /*28d0*/  ISETP.NE.AND P0, PT, R5, R2, PT ;  /* 0x000000020500720c */ /* 0x000fda0003f05270 */
[----:B------:R-:W-:Y:S05]  /*28e0*/  @P0 BRA `(.L_x_69) ;  /* 0x0000000000300947 */ /* 0x000fea0003800000 */
[----:B------:R-:W-:Y:S01]  /*28f0*/  R2UR UR4, R0 ;  /* 0x00000000000472ca */ /* 0x000fe200000e0000 */
[----:B------:R-:W-:Y:S01]  /*2900*/  VOTEU.ANY UR5, UPT, PT ;  /* 0x0000000000057886 */ /* 0x000fe200038e0100 */
[----:B------:R-:W2:Y:S01]  /*2910*/  S2R R0, SR_LANEID ;  /* 0x0000000000007919 */ /* 0x000ea20000000000 */
[----:B------:R-:W-:-:S10]  /*2920*/  UFLO.U32 UR5, UR5 ;  /* 0x00000005000572bd */ /* 0x000fd400080e0000 */
[----:B------:R-:W-:-:S06]  /*2930*/  ULOP3.LUT UR4, URZ, UR4, URZ, 0x33, !UPT ;  /* 0x00000004ff047292 */ /* 0x000fcc000f8e33ff */
[----:B------:R-:W-:-:S04]  /*2940*/  IMAD.U32 R2, RZ, RZ, UR4 ;  /* 0x00000004ff027e24 */ /* 0x000fc8000f8e00ff */
[----:B------:R-:W3:Y:S02]  /*2950*/  REDUX UR7, R2 ;  /* 0x00000000020773c4 */ /* 0x000ee40000000000 */
[----:B------:R4:W-:Y:S01]  /*2960*/  UTCATOMSWS.AND URZ, UR4 ;  /* 0x0000000400ff79e3 */ /* 0x0009e20008000000 */
[----:B--2---:R-:W-:Y:S01]  /*2970*/  ISETP.EQ.U32.AND P0, PT, R0, UR5, PT ;  /* 0x0000000500007c0c */ /* 0x004fe2000bf02070 */
[----:B---3--:R-:W-:-:S12]  /*2980*/  IMAD.U32 R0, RZ, RZ, UR7 ;  /* 0x00000007ff007e24 */ /* 0x008fd8000f8e00ff */
[----:B------:R4:W-:Y:S01]  /*2990*/  @P0 ATOMS.AND RZ, [UR6], R0 ;  /* 0x00000000ffff098c */ /* 0x0009e2000a800006 */
[----:B------:R-:W-:Y:S05]  /*29a0*/  BRA `(.L_x_67) ;  /* 0x0000000000147947 */ /* 0x000fea0003800000 */
.L_x_69:
[----:B------:R-:W-:-:S07]  /*29b0*/  MOV R2, 0x29d0 ;  /* 0x000029d000027802 */ /* 0x000fce0000000f00 */
[----:B-1----:R-:W-:Y:S05]  /*29c0*/  CALL.REL.NOINC `($__internal_0_$__cuda_sm10x_tcgen05_guardrail_trap_col_being_dealloced_not_returned_by_alloc) ;  /* 0x0000000000447944 */ /* 0x002fea0003c00000 */
[----:B------:R-:W-:Y:S05]  /*29d0*/  BRA `(.L_x_67) ;  /* 0x0000000000087947 */ /* 0x000fea0003800000 */
.L_x_68:
[----:B------:R-:W-:-:S07]  /*29e0*/  MOV R2, 0x2a00 ;  /* 0x00002a0000027802 */ /* 0x000fce0000000f00 */
[----:B-1----:R-:W-:Y:S05]  /*29f0*/  CALL.REL.NOINC `($__internal_2_$__cuda_sm10x_tcgen05_guardrail_trap_unallocated_columns_being_dealloced) ;  /* 0x0000000000507944 */ /* 0x002fea0003c00000 */
.L_x_67:
[----:B------:R-:W-:Y:S01]  /*2a00*/  NOP ;  /* 0x0000000000007918 */ /* 0x000fe20000000000 */
[----:B----4-:R-:W-:Y:S05]  /*2a10*/  EXIT ;  /* 0x000000000000794d */ /* 0x010fea0003800000 */
.L_x_56:
[----:B------:R-:W2:Y:S02]  /*2a20*/  SYNCS.PHASECHK.TRANS64.TRYWAIT P0, [UR8+0x8000], RZ ;  /* 0x008000ffff0075a7 */ /* 0x000ea40008001108 */
[----:B--2---:R-:W-:Y:S05]  /*2a30*/  @!P0 BRA `(.L_x_56) ;  /* 0xfffffffc00f88947 */ /* 0x004fea000383ffff */
[----:B------:R-:W-:Y:S05]  /*2a40*/  BRA `(.L_x_70) ;  /* 0xfffffff0002c7947 */ /* 0x000fea000383ffff */
.L_x_58:
[----:B------:R-:W2:Y:S02]  /*2a50*/  SYNCS.PHASECHK.TRANS64.TRYWAIT P1, [UR8+0x8010], RZ ;  /* 0x008010ffff0075a7 */ /* 0x000ea40008021108 */
[----:B--2---:R-:W-:Y:S05]  /*2a60*/  @!P1 BRA `(.L_x_58) ;  /* 0xfffffffc00f89947 */ /* 0x004fea000383ffff */
[----:B------:R-:W-:Y:S05]  /*2a70*/  BRA `(.L_x_71) ;  /* 0xfffffff000b07947 */ /* 0x000fea000383ffff */
.L_x_59:
[----:B------:R-:W3:Y:S02]  /*2a80*/  SYNCS.PHASECHK.TRANS64.TRYWAIT P0, [UR25+0x8000], R2 ;  /* 0x00800002ff0075a7 */ /* 0x000ee40008001119 */
[----:B---3--:R-:W-:Y:S05]  /*2a90*/  @!P0 BRA `(.L_x_59) ;  /* 0xfffffffc00f88947 */ /* 0x008fea000383ffff */
[----:B------:R-:W-:Y:S05]  /*2aa0*/  BRA `(.L_x_72) ;  /* 0xfffffff400387947 */ /* 0x000fea000383ffff */
.L_x_61:
[----:B------:R-:W3:Y:S02]  /*2ab0*/  SYNCS.PHASECHK.TRANS64.TRYWAIT P0, [UR25+0x8010], R2 ;  /* 0x00801002ff0075a7 */ /* 0x000ee40008001119 */
[----:B---3--:R-:W-:Y:S05]  /*2ac0*/  @!P0 BRA `(.L_x_61) ;  /* 0xfffffffc00f88947 */ /* 0x008fea000383ffff */
[----:B------:R-:W-:Y:S05]  /*2ad0*/  BRA `(.L_x_73) ;  /* 0xfffffff400ac7947 */ /* 0x000fea000383ffff */
        .weak           $__internal_0_$__cuda_sm10x_tcgen05_guardrail_trap_col_being_dealloced_not_returned_by_alloc
        .type           $__internal_0_$__cuda_sm10x_tcgen05_guardrail_trap_col_being_dealloced_not_returned_by_alloc,@function
        .size           $__internal_0_$__cuda_sm10x_tcgen05_guardrail_trap_col_being_dealloced_not_returned_by_alloc,($__internal_1_$__cuda_sm10x_tcgen05_guardrail_trap_phase_invalid_during_alloc - $__internal_0_$__cuda_sm10x_tcgen05_guardrail_trap_col_being_dealloced_not_returned_by_alloc)
$__internal_0_$__cuda_sm10x_tcgen05_guardrail_trap_col_being_dealloced_not_returned_by_alloc:
[----:B------:R-:W-:Y:S05]  /*2ae0*/  BPT.TRAP 0x1 ;  /* 0x000000040000795c */ /* 0x000fea0000300000 */
[----:B------:R-:W-:-:S04]  /*2af0*/  IMAD.MOV.U32 R3, RZ, RZ, 0x0 ;  /* 0x00000000ff037424 */ /* 0x000fc800078e00ff */
[----:B------:R-:W-:Y:S05]  /*2b00*/  RET.REL.NODEC R2 `(gluon_tcgen05) ;  /* 0xffffffd4023c7950 */ /* 0x000fea0003c3ffff */
        .weak           $__internal_1_$__cuda_sm10x_tcgen05_guardrail_trap_phase_invalid_during_alloc
        .type           $__internal_1_$__cuda_sm10x_tcgen05_guardrail_trap_phase_invalid_during_alloc,@function
        .size           $__internal_1_$__cuda_sm10x_tcgen05_guardrail_trap_phase_invalid_during_alloc,($__internal_2_$__cuda_sm10x_tcgen05_guardrail_trap_unallocated_columns_being_dealloced - $__internal_1_$__cuda_sm10x_tcgen05_guardrail_trap_phase_invalid_during_alloc)
$__internal_1_$__cuda_sm10x_tcgen05_guardrail_trap_phase_invalid_during_alloc:
[----:B------:R-:W-:Y:S05]  /*2b10*/  BPT.TRAP 0x1 ;  /* 0x000000040000795c */ /* 0x000fea0000300000 */
[----:B------:R-:W-:-:S04]  /*2b20*/  IMAD.MOV.U32 R3, RZ, RZ, 0x0 ;  /* 0x00000000ff037424 */ /* 0x000fc800078e00ff */
[----:B------:R-:W-:Y:S05]  /*2b30*/  RET.REL.NODEC R2 `(gluon_tcgen05) ;  /* 0xffffffd402307950 */ /* 0x000fea0003c3ffff */
        .weak           $__internal_2_$__cuda_sm10x_tcgen05_guardrail_trap_unallocated_columns_being_dealloced
        .type           $__internal_2_$__cuda_sm10x_tcgen05_guardrail_trap_unallocated_columns_being_dealloced,@function
        .size           $__internal_2_$__cuda_sm10x_tcgen05_guardrail_trap_unallocated_columns_being_dealloced,(.L_x_77 - $__internal_2_$__cuda_sm10x_tcgen05_guardrail_trap_unallocated_columns_being_dealloced)
$__internal_2_$__cuda_sm10x_tcgen05_guardrail_trap_unallocated_columns_being_dealloced:
[----:B------:R-:W-:Y:S05]  /*2b40*/  BPT.TRAP 0x1 ;  /* 0x000000040000795c */ /* 0x000fea0000300000 */
[----:B------:R-:W-:-:S04]  /*2b50*/  IMAD.MOV.U32 R3, RZ, RZ, 0x0 ;  /* 0x00000000ff037424 */ /* 0x000fc800078e00ff */
[----:B------:R-:W-:Y:S05]  /*2b60*/  RET.REL.NODEC R2 `(gluon_tcgen05) ;  /* 0xffffffd402247950 */ /* 0x000fea0003c3ffff */
.L_x_74:
[----:B------:R-:W-:-:S00]  /*2b70*/  BRA `(.L_x_74) ;  /* 0xfffffffc00fc7947 */ /* 0x000fc0000383ffff */
[----:B------:R-:W-:-:S00]  /*2b80*/  NOP ;  /* 0x0000000000007918 */ /* 0x000fc00000000000 */
[----:B------:R-:W-:-:S00]  /*2b90*/  NOP ;  /* 0x0000000000007918 */ /* 0x000fc00000000000 */
[----:B------:R-:W-:-:S00]  /*2ba0*/  NOP ;  /* 0x0000000000007918 */ /* 0x000fc00000000000 */
[----:B------:R-:W-:-:S00]  /*2bb0*/  NOP ;  /* 0x0000000000007918 */ /* 0x000fc00000000000 */
[----:B------:R-:W-:-:S00]  /*2bc0*/  NOP ;  /* 0x0000000000007918 */ /* 0x000fc00000000000 */
[----:B------:R-:W-:-:S00]  /*2bd0*/  NOP ;  /* 0x0000000000007918 */ /* 0x000fc00000000000 */
[----:B------:R-:W-:-:S00]  /*2be0*/  NOP ;  /* 0x0000000000007918 */ /* 0x000fc00000000000 */
[----:B------:R-:W-:-:S00]  /*2bf0*/  NOP ;  /* 0x0000000000007918 */ /* 0x000fc00000000000 */
.L_x_77:


//--------------------- .nv.shared.gluon_tcgen05  --------------------------
	.section	.nv.shared.gluon_tcgen05,"aw",@nobits
	.sectionflags	@""
	.align	16
	.zero		1024


//--------------------- .nv.shared.reserved.0     --------------------------
	.section	.nv.shared.reserved.0,"aw",@nobits
	.align	8
	.weak		__nv_reservedSMEM_offset_0_alias
	.size		__nv_reservedSMEM_offset_0_alias, 0, 64
	.other		__nv_reservedSMEM_offset_0_alias,@"STO_CUDA_RESERVED_SHARED STV_DEFAULT"
__nv_reservedSMEM_offset_0_alias:
	.zero		0
.nv.shared.reserved.0:
	.zero		64
	.weak		__nv_reservedSMEM_allocation_phase
	.type		__nv_reservedSMEM_allocation_phase,@object
	.size		__nv_reservedSMEM_allocation_phase,(.L_0 - __nv_reservedSMEM_allocation_phase)
__nv_reservedSMEM_allocation_phase:
	.zero		1
.L_0:
	.zero		7
	.weak		__nv_reservedSMEM_devtool_atexit_pc
	.type		__nv_reservedSMEM_devtool_atexit_pc,@object
	.size		__nv_reservedSMEM_devtool_atexit_pc,(__nv_reservedSMEM_allocation_mask - __nv_reservedSMEM_devtool_atexit_pc)
__nv_reservedSMEM_devtool_atexit_pc:
	.zero		8
	.weak		__nv_reservedSMEM_allocation_mask
	.type		__nv_reservedSMEM_allocation_mask,@object
	.size		__nv_reservedSMEM_allocation_mask,(.L_2 - __nv_reservedSMEM_allocation_mask)
__nv_reservedSMEM_allocation_mask:
	.zero		4
.L_2:


//--------------------- .nv.constant0.gluon_tcgen05 --------------------------
	.section	.nv.constant0.gluon_tcgen05,"a",@progbits
	.sectionflags	@""
	.align	4
.nv.constant0.gluon_tcgen05:
	.zero		976


//--------------------- SYMBOLS --------------------------

	.type		.nv.reservedSmem.offset0,@object
	.size		.nv.reservedSmem.offset0,0x4
	.type		.nv.reservedSmem.cap,@object
	.size		.nv.reservedSmem.cap,0x4
